//
// Generated by NVIDIA NVVM Compiler
//
// Compiler Build ID: CL-36424714
// Cuda compilation tools, release 13.0, V13.0.88
// Based on NVVM 20.0.0
//

.version 9.0
.target sm_100
.address_size 64

	// .globl	_Z12safe_softmaxPfS_ii

.visible .entry _Z12safe_softmaxPfS_ii(
	.param .u64 .ptr .align 1 _Z12safe_softmaxPfS_ii_param_0,
	.param .u64 .ptr .align 1 _Z12safe_softmaxPfS_ii_param_1,
	.param .u32 _Z12safe_softmaxPfS_ii_param_2,
	.param .u32 _Z12safe_softmaxPfS_ii_param_3
)
{
	.reg .pred 	%p<54>;
	.reg .b32 	%r<115>;
	.reg .b32 	%f<360>;
	.reg .b64 	%rd<53>;

	ld.param.u64 	%rd24, [_Z12safe_softmaxPfS_ii_param_0];
	ld.param.u64 	%rd25, [_Z12safe_softmaxPfS_ii_param_1];
	ld.param.u32 	%r46, [_Z12safe_softmaxPfS_ii_param_2];
	ld.param.u32 	%r45, [_Z12safe_softmaxPfS_ii_param_3];
	cvta.to.global.u64 	%rd1, %rd25;
	cvta.to.global.u64 	%rd2, %rd24;
	mov.u32 	%r1, %ctaid.x;
	setp.ge.s32 	%p1, %r1, %r46;
	@%p1 bra 	$L__BB0_34;
	mul.lo.s32 	%r2, %r45, %r1;
	add.s32 	%r3, %r2, %r45;
	mul.wide.s32 	%rd26, %r2, 4;
	add.s64 	%rd27, %rd2, %rd26;
	ld.global.f32 	%f350, [%rd27];
	setp.lt.s32 	%p2, %r45, 2;
	@%p2 bra 	$L__BB0_15;
	add.s32 	%r102, %r2, 1;
	add.s32 	%r47, %r2, 2;
	max.s32 	%r48, %r3, %r47;
	not.b32 	%r49, %r2;
	add.s32 	%r5, %r48, %r49;
	sub.s32 	%r50, %r48, %r2;
	add.s32 	%r51, %r50, -2;
	and.b32  	%r6, %r5, 15;
	setp.lt.u32 	%p3, %r51, 15;
	@%p3 bra 	$L__BB0_6;
	and.b32  	%r52, %r5, -16;
	neg.s32 	%r105, %r52;
	mul.wide.u32 	%rd28, %r102, 4;
	add.s64 	%rd29, %rd28, %rd2;
	add.s64 	%rd47, %rd29, 32;
	mov.u32 	%r106, %r2;
$L__BB0_4:
	.pragma "nounroll";
	ld.global.f32 	%f28, [%rd47+-32];
	setp.gt.f32 	%p4, %f28, %f350;
	selp.f32 	%f29, %f28, %f350, %p4;
	ld.global.f32 	%f30, [%rd47+-28];
	setp.gt.f32 	%p5, %f30, %f29;
	selp.f32 	%f31, %f30, %f29, %p5;
	ld.global.f32 	%f32, [%rd47+-24];
	setp.gt.f32 	%p6, %f32, %f31;
	selp.f32 	%f33, %f32, %f31, %p6;
	ld.global.f32 	%f34, [%rd47+-20];
	setp.gt.f32 	%p7, %f34, %f33;
	selp.f32 	%f35, %f34, %f33, %p7;
	ld.global.f32 	%f36, [%rd47+-16];
	setp.gt.f32 	%p8, %f36, %f35;
	selp.f32 	%f37, %f36, %f35, %p8;
	ld.global.f32 	%f38, [%rd47+-12];
	setp.gt.f32 	%p9, %f38, %f37;
	selp.f32 	%f39, %f38, %f37, %p9;
	ld.global.f32 	%f40, [%rd47+-8];
	setp.gt.f32 	%p10, %f40, %f39;
	selp.f32 	%f41, %f40, %f39, %p10;
	ld.global.f32 	%f42, [%rd47+-4];
	setp.gt.f32 	%p11, %f42, %f41;
	selp.f32 	%f43, %f42, %f41, %p11;
	ld.global.f32 	%f44, [%rd47];
	setp.gt.f32 	%p12, %f44, %f43;
	selp.f32 	%f45, %f44, %f43, %p12;
	ld.global.f32 	%f46, [%rd47+4];
	setp.gt.f32 	%p13, %f46, %f45;
	selp.f32 	%f47, %f46, %f45, %p13;
	ld.global.f32 	%f48, [%rd47+8];
	setp.gt.f32 	%p14, %f48, %f47;
	selp.f32 	%f49, %f48, %f47, %p14;
	ld.global.f32 	%f50, [%rd47+12];
	setp.gt.f32 	%p15, %f50, %f49;
	selp.f32 	%f51, %f50, %f49, %p15;
	ld.global.f32 	%f52, [%rd47+16];
	setp.gt.f32 	%p16, %f52, %f51;
	selp.f32 	%f53, %f52, %f51, %p16;
	ld.global.f32 	%f54, [%rd47+20];
	setp.gt.f32 	%p17, %f54, %f53;
	selp.f32 	%f55, %f54, %f53, %p17;
	ld.global.f32 	%f56, [%rd47+24];
	setp.gt.f32 	%p18, %f56, %f55;
	selp.f32 	%f57, %f56, %f55, %p18;
	ld.global.f32 	%f58, [%rd47+28];
	setp.gt.f32 	%p19, %f58, %f57;
	selp.f32 	%f350, %f58, %f57, %p19;
	add.s32 	%r106, %r106, 16;
	add.s32 	%r105, %r105, 16;
	add.s64 	%rd47, %rd47, 64;
	setp.eq.s32 	%p20, %r105, 0;
	@%p20 bra 	$L__BB0_5;
	bra.uni 	$L__BB0_4;
$L__BB0_5:
	add.s32 	%r102, %r106, 1;
$L__BB0_6:
	setp.eq.s32 	%p21, %r6, 0;
	@%p21 bra 	$L__BB0_15;
	and.b32  	%r10, %r5, 7;
	setp.lt.u32 	%p22, %r6, 8;
	@%p22 bra 	$L__BB0_9;
	mul.wide.u32 	%rd30, %r102, 4;
	add.s64 	%rd31, %rd2, %rd30;
	ld.global.f32 	%f60, [%rd31];
	setp.gt.f32 	%p23, %f60, %f350;
	selp.f32 	%f61, %f60, %f350, %p23;
	ld.global.f32 	%f62, [%rd31+4];
	setp.gt.f32 	%p24, %f62, %f61;
	selp.f32 	%f63, %f62, %f61, %p24;
	ld.global.f32 	%f64, [%rd31+8];
	setp.gt.f32 	%p25, %f64, %f63;
	selp.f32 	%f65, %f64, %f63, %p25;
	ld.global.f32 	%f66, [%rd31+12];
	setp.gt.f32 	%p26, %f66, %f65;
	selp.f32 	%f67, %f66, %f65, %p26;
	ld.global.f32 	%f68, [%rd31+16];
	setp.gt.f32 	%p27, %f68, %f67;
	selp.f32 	%f69, %f68, %f67, %p27;
	ld.global.f32 	%f70, [%rd31+20];
	setp.gt.f32 	%p28, %f70, %f69;
	selp.f32 	%f71, %f70, %f69, %p28;
	ld.global.f32 	%f72, [%rd31+24];
	setp.gt.f32 	%p29, %f72, %f71;
	selp.f32 	%f73, %f72, %f71, %p29;
	ld.global.f32 	%f74, [%rd31+28];
	setp.gt.f32 	%p30, %f74, %f73;
	selp.f32 	%f350, %f74, %f73, %p30;
	add.s32 	%r102, %r102, 8;
$L__BB0_9:
	setp.eq.s32 	%p31, %r10, 0;
	@%p31 bra 	$L__BB0_15;
	and.b32  	%r13, %r5, 3;
	setp.lt.u32 	%p32, %r10, 4;
	@%p32 bra 	$L__BB0_12;
	mul.wide.u32 	%rd32, %r102, 4;
	add.s64 	%rd33, %rd2, %rd32;
	ld.global.f32 	%f76, [%rd33];
	setp.gt.f32 	%p33, %f76, %f350;
	selp.f32 	%f77, %f76, %f350, %p33;
	ld.global.f32 	%f78, [%rd33+4];
	setp.gt.f32 	%p34, %f78, %f77;
	selp.f32 	%f79, %f78, %f77, %p34;
	ld.global.f32 	%f80, [%rd33+8];
	setp.gt.f32 	%p35, %f80, %f79;
	selp.f32 	%f81, %f80, %f79, %p35;
	ld.global.f32 	%f82, [%rd33+12];
	setp.gt.f32 	%p36, %f82, %f81;
	selp.f32 	%f350, %f82, %f81, %p36;
	add.s32 	%r102, %r102, 4;
$L__BB0_12:
	setp.eq.s32 	%p37, %r13, 0;
	@%p37 bra 	$L__BB0_15;
	mul.wide.u32 	%rd34, %r102, 4;
	add.s64 	%rd46, %rd2, %rd34;
	neg.s32 	%r104, %r13;
$L__BB0_14:
	.pragma "nounroll";
	ld.global.f32 	%f83, [%rd46];
	setp.gt.f32 	%p38, %f83, %f350;
	selp.f32 	%f350, %f83, %f350, %p38;
	add.s64 	%rd46, %rd46, 4;
	add.s32 	%r104, %r104, 1;
	setp.ne.s32 	%p39, %r104, 0;
	@%p39 bra 	$L__BB0_14;
$L__BB0_15:
	setp.lt.s32 	%p40, %r45, 1;
	mov.f32 	%f358, 0f00000000;
	@%p40 bra 	$L__BB0_27;
	add.s32 	%r53, %r2, 1;
	max.s32 	%r54, %r3, %r53;
	sub.s32 	%r19, %r54, %r2;
	and.b32  	%r20, %r19, 7;
	sub.s32 	%r55, %r2, %r54;
	setp.gt.u32 	%p41, %r55, -8;
	mov.f32 	%f358, 0f00000000;
	mov.u32 	%r113, %r2;
	@%p41 bra 	$L__BB0_19;
	and.b32  	%r56, %r19, -8;
	neg.s32 	%r112, %r56;
	mul.wide.u32 	%rd35, %r2, 4;
	add.s64 	%rd36, %rd35, %rd2;
	add.s64 	%rd50, %rd36, 16;
	mov.f32 	%f358, 0f00000000;
	mov.u32 	%r113, %r2;
$L__BB0_18:
	.pragma "nounroll";
	ld.global.f32 	%f88, [%rd50+-16];
	sub.f32 	%f89, %f88, %f350;
	fma.rn.f32 	%f90, %f89, 0f3BBB989D, 0f3F000000;
	cvt.sat.f32.f32 	%f91, %f90;
	mov.f32 	%f92, 0f4B400001;
	mov.f32 	%f93, 0f437C0000;
	fma.rm.f32 	%f94, %f91, %f93, %f92;
	add.f32 	%f95, %f94, 0fCB40007F;
	neg.f32 	%f96, %f95;
	fma.rn.f32 	%f97, %f89, 0f3FB8AA3B, %f96;
	fma.rn.f32 	%f98, %f89, 0f32A57060, %f97;
	mov.b32 	%r57, %f94;
	shl.b32 	%r58, %r57, 23;
	mov.b32 	%f99, %r58;
	ex2.approx.ftz.f32 	%f100, %f98;
	fma.rn.f32 	%f101, %f100, %f99, %f358;
	ld.global.f32 	%f102, [%rd50+-12];
	sub.f32 	%f103, %f102, %f350;
	fma.rn.f32 	%f104, %f103, 0f3BBB989D, 0f3F000000;
	cvt.sat.f32.f32 	%f105, %f104;
	fma.rm.f32 	%f106, %f105, %f93, %f92;
	add.f32 	%f107, %f106, 0fCB40007F;
	neg.f32 	%f108, %f107;
	fma.rn.f32 	%f109, %f103, 0f3FB8AA3B, %f108;
	fma.rn.f32 	%f110, %f103, 0f32A57060, %f109;
	mov.b32 	%r59, %f106;
	shl.b32 	%r60, %r59, 23;
	mov.b32 	%f111, %r60;
	ex2.approx.ftz.f32 	%f112, %f110;
	fma.rn.f32 	%f113, %f112, %f111, %f101;
	ld.global.f32 	%f114, [%rd50+-8];
	sub.f32 	%f115, %f114, %f350;
	fma.rn.f32 	%f116, %f115, 0f3BBB989D, 0f3F000000;
	cvt.sat.f32.f32 	%f117, %f116;
	fma.rm.f32 	%f118, %f117, %f93, %f92;
	add.f32 	%f119, %f118, 0fCB40007F;
	neg.f32 	%f120, %f119;
	fma.rn.f32 	%f121, %f115, 0f3FB8AA3B, %f120;
	fma.rn.f32 	%f122, %f115, 0f32A57060, %f121;
	mov.b32 	%r61, %f118;
	shl.b32 	%r62, %r61, 23;
	mov.b32 	%f123, %r62;
	ex2.approx.ftz.f32 	%f124, %f122;
	fma.rn.f32 	%f125, %f124, %f123, %f113;
	ld.global.f32 	%f126, [%rd50+-4];
	sub.f32 	%f127, %f126, %f350;
	fma.rn.f32 	%f128, %f127, 0f3BBB989D, 0f3F000000;
	cvt.sat.f32.f32 	%f129, %f128;
	fma.rm.f32 	%f130, %f129, %f93, %f92;
	add.f32 	%f131, %f130, 0fCB40007F;
	neg.f32 	%f132, %f131;
	fma.rn.f32 	%f133, %f127, 0f3FB8AA3B, %f132;
	fma.rn.f32 	%f134, %f127, 0f32A57060, %f133;
	mov.b32 	%r63, %f130;
	shl.b32 	%r64, %r63, 23;
	mov.b32 	%f135, %r64;
	ex2.approx.ftz.f32 	%f136, %f134;
	fma.rn.f32 	%f137, %f136, %f135, %f125;
	ld.global.f32 	%f138, [%rd50];
	sub.f32 	%f139, %f138, %f350;
	fma.rn.f32 	%f140, %f139, 0f3BBB989D, 0f3F000000;
	cvt.sat.f32.f32 	%f141, %f140;
	fma.rm.f32 	%f142, %f141, %f93, %f92;
	add.f32 	%f143, %f142, 0fCB40007F;
	neg.f32 	%f144, %f143;
	fma.rn.f32 	%f145, %f139, 0f3FB8AA3B, %f144;
	fma.rn.f32 	%f146, %f139, 0f32A57060, %f145;
	mov.b32 	%r65, %f142;
	shl.b32 	%r66, %r65, 23;
	mov.b32 	%f147, %r66;
	ex2.approx.ftz.f32 	%f148, %f146;
	fma.rn.f32 	%f149, %f148, %f147, %f137;
	ld.global.f32 	%f150, [%rd50+4];
	sub.f32 	%f151, %f150, %f350;
	fma.rn.f32 	%f152, %f151, 0f3BBB989D, 0f3F000000;
	cvt.sat.f32.f32 	%f153, %f152;
	fma.rm.f32 	%f154, %f153, %f93, %f92;
	add.f32 	%f155, %f154, 0fCB40007F;
	neg.f32 	%f156, %f155;
	fma.rn.f32 	%f157, %f151, 0f3FB8AA3B, %f156;
	fma.rn.f32 	%f158, %f151, 0f32A57060, %f157;
	mov.b32 	%r67, %f154;
	shl.b32 	%r68, %r67, 23;
	mov.b32 	%f159, %r68;
	ex2.approx.ftz.f32 	%f160, %f158;
	fma.rn.f32 	%f161, %f160, %f159, %f149;
	ld.global.f32 	%f162, [%rd50+8];
	sub.f32 	%f163, %f162, %f350;
	fma.rn.f32 	%f164, %f163, 0f3BBB989D, 0f3F000000;
	cvt.sat.f32.f32 	%f165, %f164;
	fma.rm.f32 	%f166, %f165, %f93, %f92;
	add.f32 	%f167, %f166, 0fCB40007F;
	neg.f32 	%f168, %f167;
	fma.rn.f32 	%f169, %f163, 0f3FB8AA3B, %f168;
	fma.rn.f32 	%f170, %f163, 0f32A57060, %f169;
	mov.b32 	%r69, %f166;
	shl.b32 	%r70, %r69, 23;
	mov.b32 	%f171, %r70;
	ex2.approx.ftz.f32 	%f172, %f170;
	fma.rn.f32 	%f173, %f172, %f171, %f161;
	ld.global.f32 	%f174, [%rd50+12];
	sub.f32 	%f175, %f174, %f350;
	fma.rn.f32 	%f176, %f175, 0f3BBB989D, 0f3F000000;
	cvt.sat.f32.f32 	%f177, %f176;
	fma.rm.f32 	%f178, %f177, %f93, %f92;
	add.f32 	%f179, %f178, 0fCB40007F;
	neg.f32 	%f180, %f179;
	fma.rn.f32 	%f181, %f175, 0f3FB8AA3B, %f180;
	fma.rn.f32 	%f182, %f175, 0f32A57060, %f181;
	mov.b32 	%r71, %f178;
	shl.b32 	%r72, %r71, 23;
	mov.b32 	%f183, %r72;
	ex2.approx.ftz.f32 	%f184, %f182;
	fma.rn.f32 	%f358, %f184, %f183, %f173;
	add.s32 	%r113, %r113, 8;
	add.s32 	%r112, %r112, 8;
	add.s64 	%rd50, %rd50, 32;
	setp.eq.s32 	%p42, %r112, 0;
	@%p42 bra 	$L__BB0_19;
	bra.uni 	$L__BB0_18;
$L__BB0_19:
	setp.eq.s32 	%p43, %r20, 0;
	@%p43 bra 	$L__BB0_27;
	and.b32  	%r27, %r19, 3;
	setp.lt.u32 	%p44, %r20, 4;
	@%p44 bra 	$L__BB0_22;
	mul.wide.u32 	%rd37, %r113, 4;
	add.s64 	%rd38, %rd2, %rd37;
	ld.global.f32 	%f186, [%rd38];
	sub.f32 	%f187, %f186, %f350;
	fma.rn.f32 	%f188, %f187, 0f3BBB989D, 0f3F000000;
	cvt.sat.f32.f32 	%f189, %f188;
	mov.f32 	%f190, 0f4B400001;
	mov.f32 	%f191, 0f437C0000;
	fma.rm.f32 	%f192, %f189, %f191, %f190;
	add.f32 	%f193, %f192, 0fCB40007F;
	neg.f32 	%f194, %f193;
	fma.rn.f32 	%f195, %f187, 0f3FB8AA3B, %f194;
	fma.rn.f32 	%f196, %f187, 0f32A57060, %f195;
	mov.b32 	%r73, %f192;
	shl.b32 	%r74, %r73, 23;
	mov.b32 	%f197, %r74;
	ex2.approx.ftz.f32 	%f198, %f196;
	fma.rn.f32 	%f199, %f198, %f197, %f358;
	ld.global.f32 	%f200, [%rd38+4];
	sub.f32 	%f201, %f200, %f350;
	fma.rn.f32 	%f202, %f201, 0f3BBB989D, 0f3F000000;
	cvt.sat.f32.f32 	%f203, %f202;
	fma.rm.f32 	%f204, %f203, %f191, %f190;
	add.f32 	%f205, %f204, 0fCB40007F;
	neg.f32 	%f206, %f205;
	fma.rn.f32 	%f207, %f201, 0f3FB8AA3B, %f206;
	fma.rn.f32 	%f208, %f201, 0f32A57060, %f207;
	mov.b32 	%r75, %f204;
	shl.b32 	%r76, %r75, 23;
	mov.b32 	%f209, %r76;
	ex2.approx.ftz.f32 	%f210, %f208;
	fma.rn.f32 	%f211, %f210, %f209, %f199;
	ld.global.f32 	%f212, [%rd38+8];
	sub.f32 	%f213, %f212, %f350;
	fma.rn.f32 	%f214, %f213, 0f3BBB989D, 0f3F000000;
	cvt.sat.f32.f32 	%f215, %f214;
	fma.rm.f32 	%f216, %f215, %f191, %f190;
	add.f32 	%f217, %f216, 0fCB40007F;
	neg.f32 	%f218, %f217;
	fma.rn.f32 	%f219, %f213, 0f3FB8AA3B, %f218;
	fma.rn.f32 	%f220, %f213, 0f32A57060, %f219;
	mov.b32 	%r77, %f216;
	shl.b32 	%r78, %r77, 23;
	mov.b32 	%f221, %r78;
	ex2.approx.ftz.f32 	%f222, %f220;
	fma.rn.f32 	%f223, %f222, %f221, %f211;
	ld.global.f32 	%f224, [%rd38+12];
	sub.f32 	%f225, %f224, %f350;
	fma.rn.f32 	%f226, %f225, 0f3BBB989D, 0f3F000000;
	cvt.sat.f32.f32 	%f227, %f226;
	fma.rm.f32 	%f228, %f227, %f191, %f190;
	add.f32 	%f229, %f228, 0fCB40007F;
	neg.f32 	%f230, %f229;
	fma.rn.f32 	%f231, %f225, 0f3FB8AA3B, %f230;
	fma.rn.f32 	%f232, %f225, 0f32A57060, %f231;
	mov.b32 	%r79, %f228;
	shl.b32 	%r80, %r79, 23;
	mov.b32 	%f233, %r80;
	ex2.approx.ftz.f32 	%f234, %f232;
	fma.rn.f32 	%f358, %f234, %f233, %f223;
	add.s32 	%r113, %r113, 4;
$L__BB0_22:
	setp.eq.s32 	%p45, %r27, 0;
	@%p45 bra 	$L__BB0_27;
	setp.eq.s32 	%p46, %r27, 1;
	@%p46 bra 	$L__BB0_25;
	mul.wide.u32 	%rd39, %r113, 4;
	add.s64 	%rd40, %rd2, %rd39;
	ld.global.f32 	%f236, [%rd40];
	sub.f32 	%f237, %f236, %f350;
	fma.rn.f32 	%f238, %f237, 0f3BBB989D, 0f3F000000;
	cvt.sat.f32.f32 	%f239, %f238;
	mov.f32 	%f240, 0f4B400001;
	mov.f32 	%f241, 0f437C0000;
	fma.rm.f32 	%f242, %f239, %f241, %f240;
	add.f32 	%f243, %f242, 0fCB40007F;
	neg.f32 	%f244, %f243;
	fma.rn.f32 	%f245, %f237, 0f3FB8AA3B, %f244;
	fma.rn.f32 	%f246, %f237, 0f32A57060, %f245;
	mov.b32 	%r81, %f242;
	shl.b32 	%r82, %r81, 23;
	mov.b32 	%f247, %r82;
	ex2.approx.ftz.f32 	%f248, %f246;
	fma.rn.f32 	%f249, %f248, %f247, %f358;
	ld.global.f32 	%f250, [%rd40+4];
	sub.f32 	%f251, %f250, %f350;
	fma.rn.f32 	%f252, %f251, 0f3BBB989D, 0f3F000000;
	cvt.sat.f32.f32 	%f253, %f252;
	fma.rm.f32 	%f254, %f253, %f241, %f240;
	add.f32 	%f255, %f254, 0fCB40007F;
	neg.f32 	%f256, %f255;
	fma.rn.f32 	%f257, %f251, 0f3FB8AA3B, %f256;
	fma.rn.f32 	%f258, %f251, 0f32A57060, %f257;
	mov.b32 	%r83, %f254;
	shl.b32 	%r84, %r83, 23;
	mov.b32 	%f259, %r84;
	ex2.approx.ftz.f32 	%f260, %f258;
	fma.rn.f32 	%f358, %f260, %f259, %f249;
	add.s32 	%r113, %r113, 2;
$L__BB0_25:
	and.b32  	%r85, %r19, 1;
	setp.eq.b32 	%p47, %r85, 1;
	not.pred 	%p48, %p47;
	@%p48 bra 	$L__BB0_27;
	mul.wide.u32 	%rd41, %r113, 4;
	add.s64 	%rd42, %rd2, %rd41;
	ld.global.f32 	%f261, [%rd42];
	sub.f32 	%f262, %f261, %f350;
	fma.rn.f32 	%f263, %f262, 0f3BBB989D, 0f3F000000;
	cvt.sat.f32.f32 	%f264, %f263;
	mov.f32 	%f265, 0f4B400001;
	mov.f32 	%f266, 0f437C0000;
	fma.rm.f32 	%f267, %f264, %f266, %f265;
	add.f32 	%f268, %f267, 0fCB40007F;
	neg.f32 	%f269, %f268;
	fma.rn.f32 	%f270, %f262, 0f3FB8AA3B, %f269;
	fma.rn.f32 	%f271, %f262, 0f32A57060, %f270;
	mov.b32 	%r86, %f267;
	shl.b32 	%r87, %r86, 23;
	mov.b32 	%f272, %r87;
	ex2.approx.ftz.f32 	%f273, %f271;
	fma.rn.f32 	%f358, %f273, %f272, %f358;
$L__BB0_27:
	setp.lt.s32 	%p49, %r45, 1;
	@%p49 bra 	$L__BB0_34;
	add.s32 	%r88, %r2, 1;
	max.s32 	%r32, %r3, %r88;
	sub.s32 	%r89, %r32, %r2;
	and.b32  	%r33, %r89, 3;
	setp.eq.s32 	%p50, %r33, 0;
	mov.u32 	%r114, %r2;
	@%p50 bra 	$L__BB0_31;
	mul.wide.u32 	%rd43, %r2, 4;
	add.s64 	%rd49, %rd1, %rd43;
	add.s64 	%rd48, %rd2, %rd43;
	neg.s32 	%r110, %r33;
	add.s32 	%r114, %r2, %r33;
$L__BB0_30:
	.pragma "nounroll";
	ld.global.f32 	%f274, [%rd48];
	sub.f32 	%f275, %f274, %f350;
	fma.rn.f32 	%f276, %f275, 0f3BBB989D, 0f3F000000;
	cvt.sat.f32.f32 	%f277, %f276;
	mov.f32 	%f278, 0f4B400001;
	mov.f32 	%f279, 0f437C0000;
	fma.rm.f32 	%f280, %f277, %f279, %f278;
	add.f32 	%f281, %f280, 0fCB40007F;
	neg.f32 	%f282, %f281;
	fma.rn.f32 	%f283, %f275, 0f3FB8AA3B, %f282;
	fma.rn.f32 	%f284, %f275, 0f32A57060, %f283;
	mov.b32 	%r90, %f280;
	shl.b32 	%r91, %r90, 23;
	mov.b32 	%f285, %r91;
	ex2.approx.ftz.f32 	%f286, %f284;
	mul.f32 	%f287, %f286, %f285;
	div.rn.f32 	%f288, %f287, %f358;
	st.global.f32 	[%rd49], %f288;
	add.s64 	%rd49, %rd49, 4;
	add.s64 	%rd48, %rd48, 4;
	add.s32 	%r110, %r110, 1;
	setp.ne.s32 	%p51, %r110, 0;
	@%p51 bra 	$L__BB0_30;
$L__BB0_31:
	sub.s32 	%r92, %r2, %r32;
	setp.gt.u32 	%p52, %r92, -4;
	@%p52 bra 	$L__BB0_34;
	mul.wide.u32 	%rd44, %r114, 4;
	add.s64 	%rd45, %rd44, 8;
	add.s64 	%rd52, %rd1, %rd45;
	add.s64 	%rd51, %rd2, %rd45;
$L__BB0_33:
	ld.global.f32 	%f289, [%rd51+-8];
	sub.f32 	%f290, %f289, %f350;
	fma.rn.f32 	%f291, %f290, 0f3BBB989D, 0f3F000000;
	cvt.sat.f32.f32 	%f292, %f291;
	mov.f32 	%f293, 0f4B400001;
	mov.f32 	%f294, 0f437C0000;
	fma.rm.f32 	%f295, %f292, %f294, %f293;
	add.f32 	%f296, %f295, 0fCB40007F;
	neg.f32 	%f297, %f296;
	fma.rn.f32 	%f298, %f290, 0f3FB8AA3B, %f297;
	fma.rn.f32 	%f299, %f290, 0f32A57060, %f298;
	mov.b32 	%r93, %f295;
	shl.b32 	%r94, %r93, 23;
	mov.b32 	%f300, %r94;
	ex2.approx.ftz.f32 	%f301, %f299;
	mul.f32 	%f302, %f301, %f300;
	div.rn.f32 	%f303, %f302, %f358;
	st.global.f32 	[%rd52+-8], %f303;
	ld.global.f32 	%f304, [%rd51+-4];
	sub.f32 	%f305, %f304, %f350;
	fma.rn.f32 	%f306, %f305, 0f3BBB989D, 0f3F000000;
	cvt.sat.f32.f32 	%f307, %f306;
	fma.rm.f32 	%f308, %f307, %f294, %f293;
	add.f32 	%f309, %f308, 0fCB40007F;
	neg.f32 	%f310, %f309;
	fma.rn.f32 	%f311, %f305, 0f3FB8AA3B, %f310;
	fma.rn.f32 	%f312, %f305, 0f32A57060, %f311;
	mov.b32 	%r95, %f308;
	shl.b32 	%r96, %r95, 23;
	mov.b32 	%f313, %r96;
	ex2.approx.ftz.f32 	%f314, %f312;
	mul.f32 	%f315, %f314, %f313;
	div.rn.f32 	%f316, %f315, %f358;
	st.global.f32 	[%rd52+-4], %f316;
	ld.global.f32 	%f317, [%rd51];
	sub.f32 	%f318, %f317, %f350;
	fma.rn.f32 	%f319, %f318, 0f3BBB989D, 0f3F000000;
	cvt.sat.f32.f32 	%f320, %f319;
	fma.rm.f32 	%f321, %f320, %f294, %f293;
	add.f32 	%f322, %f321, 0fCB40007F;
	neg.f32 	%f323, %f322;
	fma.rn.f32 	%f324, %f318, 0f3FB8AA3B, %f323;
	fma.rn.f32 	%f325, %f318, 0f32A57060, %f324;
	mov.b32 	%r97, %f321;
	shl.b32 	%r98, %r97, 23;
	mov.b32 	%f326, %r98;
	ex2.approx.ftz.f32 	%f327, %f325;
	mul.f32 	%f328, %f327, %f326;
	div.rn.f32 	%f329, %f328, %f358;
	st.global.f32 	[%rd52], %f329;
	ld.global.f32 	%f330, [%rd51+4];
	sub.f32 	%f331, %f330, %f350;
	fma.rn.f32 	%f332, %f331, 0f3BBB989D, 0f3F000000;
	cvt.sat.f32.f32 	%f333, %f332;
	fma.rm.f32 	%f334, %f333, %f294, %f293;
	add.f32 	%f335, %f334, 0fCB40007F;
	neg.f32 	%f336, %f335;
	fma.rn.f32 	%f337, %f331, 0f3FB8AA3B, %f336;
	fma.rn.f32 	%f338, %f331, 0f32A57060, %f337;
	mov.b32 	%r99, %f334;
	shl.b32 	%r100, %r99, 23;
	mov.b32 	%f339, %r100;
	ex2.approx.ftz.f32 	%f340, %f338;
	mul.f32 	%f341, %f340, %f339;
	div.rn.f32 	%f342, %f341, %f358;
	st.global.f32 	[%rd52+4], %f342;
	add.s32 	%r114, %r114, 4;
	add.s64 	%rd52, %rd52, 16;
	add.s64 	%rd51, %rd51, 16;
	setp.lt.s32 	%p53, %r114, %r3;
	@%p53 bra 	$L__BB0_33;
$L__BB0_34:
	ret;

}


// ===== COMPILED SASS (sm_100) =====

	.target	sm_100

	.elftype	@"ET_EXEC"


//--------------------- .note.nv.tkinfo           --------------------------
	.section	.note.nv.tkinfo,"",@"SHT_NOTE"
	.sectionflags	@"SHF_NOTE_NV_TKINFO"
	.tkinfo
        /*0018*/ 	.word	0x00000002
        /*0030*/ 	.string	""
        /*0030*/ 	.string	"ptxas"
        /*0030*/ 	.string	"Cuda compilation tools, release 13.0, V13.0.88"
        /*0030*/ 	.string	"Build cuda_13.0.r13.0/compiler.36424714_0"
        /*0030*/ 	.string	"-arch sm_100 -m 64 "



//--------------------- .note.nv.cuinfo           --------------------------
	.section	.note.nv.cuinfo,"",@"SHT_NOTE"
	.sectionflags	@"SHF_NOTE_NV_CUINFO"
        /*0018*/ 	.short	0x0002
        /*001a*/ 	.short	0x0064
        /*001c*/ 	.short	0x0082
	.zero		2


//--------------------- .nv.info                  --------------------------
	.section	.nv.info,"",@"SHT_CUDA_INFO"
	.align	4


	//----- nvinfo : EIATTR_REGCOUNT
	.align		4
        /*0000*/ 	.byte	0x04, 0x2f
        /*0002*/ 	.short	(.L_1 - .L_0)
	.align		4
.L_0:
        /*0004*/ 	.word	index@(_Z12safe_softmaxPfS_ii)
        /*0008*/ 	.word	0x0000001f


	//----- nvinfo : EIATTR_FRAME_SIZE
	.align		4
.L_1:
        /*000c*/ 	.byte	0x04, 0x11
        /*000e*/ 	.short	(.L_3 - .L_2)
	.align		4
.L_2:
        /*0010*/ 	.word	index@($__internal_0_$__cuda_sm3x_div_rn_noftz_f32_slowpath)
        /*0014*/ 	.word	0x00000000


	//----- nvinfo : EIATTR_FRAME_SIZE
	.align		4
.L_3:
        /*0018*/ 	.byte	0x04, 0x11
        /*001a*/ 	.short	(.L_5 - .L_4)
	.align		4
.L_4:
        /*001c*/ 	.word	index@(_Z12safe_softmaxPfS_ii)
        /*0020*/ 	.word	0x00000000


	//----- nvinfo : EIATTR_MIN_STACK_SIZE
	.align		4
.L_5:
        /*0024*/ 	.byte	0x04, 0x12
        /*0026*/ 	.short	(.L_7 - .L_6)
	.align		4
.L_6:
        /*0028*/ 	.word	index@(_Z12safe_softmaxPfS_ii)
        /*002c*/ 	.word	0x00000000
.L_7:


//--------------------- .nv.compat                --------------------------
	.section	.nv.compat,"",@"SHT_CUDA_COMPAT_INFO"
	.align	4
        /*0000*/ 	.byte	0x02, 0x09, 0x00, 0x00, 0x02, 0x02, 0x01, 0x00, 0x02, 0x05, 0x05, 0x00, 0x03, 0x07, 0x01, 0x01
        /*0010*/ 	.byte	0x02, 0x03, 0x00, 0x00, 0x02, 0x06, 0x01, 0x00, 0x04, 0x0b, 0x08, 0x00, 0x01, 0x00, 0x00, 0x00
        /*0020*/ 	.byte	0x00, 0x00, 0x00, 0x00


//--------------------- .nv.info._Z12safe_softmaxPfS_ii --------------------------
	.section	.nv.info._Z12safe_softmaxPfS_ii,"",@"SHT_CUDA_INFO"
	.sectionflags	@""
	.align	4


	//----- nvinfo : EIATTR_CUDA_API_VERSION
	.align		4
        /*0000*/ 	.byte	0x04, 0x37
        /*0002*/ 	.short	(.L_9 - .L_8)
.L_8:
        /*0004*/ 	.word	0x00000082


	//----- nvinfo : EIATTR_KPARAM_INFO
	.align		4
.L_9:
        /*0008*/ 	.byte	0x04, 0x17
        /*000a*/ 	.short	(.L_11 - .L_10)
.L_10:
        /*000c*/ 	.word	0x00000000
        /*0010*/ 	.short	0x0003
        /*0012*/ 	.short	0x0014
        /*0014*/ 	.byte	0x00, 0xf0, 0x11, 0x00


	//----- nvinfo : EIATTR_KPARAM_INFO
	.align		4
.L_11:
        /*0018*/ 	.byte	0x04, 0x17
        /*001a*/ 	.short	(.L_13 - .L_12)
.L_12:
        /*001c*/ 	.word	0x00000000
        /*0020*/ 	.short	0x0002
        /*0022*/ 	.short	0x0010
        /*0024*/ 	.byte	0x00, 0xf0, 0x11, 0x00


	//----- nvinfo : EIATTR_KPARAM_INFO
	.align		4
.L_13:
        /*0028*/ 	.byte	0x04, 0x17
        /*002a*/ 	.short	(.L_15 - .L_14)
.L_14:
        /*002c*/ 	.word	0x00000000
        /*0030*/ 	.short	0x0001
        /*0032*/ 	.short	0x0008
        /*0034*/ 	.byte	0x00, 0xf5, 0x21, 0x00


	//----- nvinfo : EIATTR_KPARAM_INFO
	.align		4
.L_15:
        /*0038*/ 	.byte	0x04, 0x17
        /*003a*/ 	.short	(.L_17 - .L_16)
.L_16:
        /*003c*/ 	.word	0x00000000
        /*0040*/ 	.short	0x0000
        /*0042*/ 	.short	0x0000
        /*0044*/ 	.byte	0x00, 0xf5, 0x21, 0x00


	//----- nvinfo : EIATTR_SPARSE_MMA_MASK
	.align		4
.L_17:
        /*0048*/ 	.byte	0x03, 0x50
        /*004a*/ 	.short	0x0000


	//----- nvinfo : EIATTR_MAXREG_COUNT
	.align		4
        /*004c*/ 	.byte	0x03, 0x1b
        /*004e*/ 	.short	0x00ff


	//----- nvinfo : EIATTR_MERCURY_ISA_VERSION
	.align		4
        /*0050*/ 	.byte	0x03, 0x5f
        /*0052*/ 	.short	0x0101


	//----- nvinfo : EIATTR_VRC_CTA_INIT_COUNT
	.align		4
        /*0054*/ 	.byte	0x02, 0x4a
	.zero		1
	.zero		1


	//----- nvinfo : EIATTR_EXIT_INSTR_OFFSETS
	.align		4
        /*0058*/ 	.byte	0x04, 0x1c
        /*005a*/ 	.short	(.L_19 - .L_18)


	//   ....[0]....
.L_18:
        /*005c*/ 	.word	0x00000040


	//   ....[1]....
        /*0060*/ 	.word	0x00001640


	//   ....[2]....
        /*0064*/ 	.word	0x00001950


	//   ....[3]....
        /*0068*/ 	.word	0x000020f0


	//----- nvinfo : EIATTR_CRS_STACK_SIZE
	.align		4
.L_19:
        /*006c*/ 	.byte	0x04, 0x1e
        /*006e*/ 	.short	(.L_21 - .L_20)
.L_20:
        /*0070*/ 	.word	0x00000000


	//----- nvinfo : EIATTR_CBANK_PARAM_SIZE
	.align		4
.L_21:
        /*0074*/ 	.byte	0x03, 0x19
        /*0076*/ 	.short	0x0018


	//----- nvinfo : EIATTR_PARAM_CBANK
	.align		4
        /*0078*/ 	.byte	0x04, 0x0a
        /*007a*/ 	.short	(.L_23 - .L_22)
	.align		4
.L_22:
        /*007c*/ 	.word	index@(.nv.constant0._Z12safe_softmaxPfS_ii)
        /*0080*/ 	.short	0x0380
        /*0082*/ 	.short	0x0018


	//----- nvinfo : EIATTR_SW_WAR
	.align		4
.L_23:
        /*0084*/ 	.byte	0x04, 0x36
        /*0086*/ 	.short	(.L_25 - .L_24)
.L_24:
        /*0088*/ 	.word	0x00000008
.L_25:


//--------------------- .nv.callgraph             --------------------------
	.section	.nv.callgraph,"",@"SHT_CUDA_CALLGRAPH"
	.align	4
	.sectionentsize	8
	.align		4
        /*0000*/ 	.word	0x00000000
	.align		4
        /*0004*/ 	.word	0xffffffff
	.align		4
        /*0008*/ 	.word	0x00000000
	.align		4
        /*000c*/ 	.word	0xfffffffe
	.align		4
        /*0010*/ 	.word	0x00000000
	.align		4
        /*0014*/ 	.word	0xfffffffd
	.align		4
        /*0018*/ 	.word	0x00000000
	.align		4
        /*001c*/ 	.word	0xfffffffc


//--------------------- .text._Z12safe_softmaxPfS_ii --------------------------
	.section	.text._Z12safe_softmaxPfS_ii,"ax",@progbits
	.align	128
        .global         _Z12safe_softmaxPfS_ii
        .type           _Z12safe_softmaxPfS_ii,@function
        .size           _Z12safe_softmaxPfS_ii,(.L_x_28 - _Z12safe_softmaxPfS_ii)
        .other          _Z12safe_softmaxPfS_ii,@"STO_CUDA_ENTRY STV_DEFAULT"
_Z12safe_softmaxPfS_ii:
.text._Z12safe_softmaxPfS_ii:
[----:B------:R-:W-:Y:S08]  /*0000*/  LDC R1, c[0x0][0x37c] ;  /* 0x0000df00ff017b82 */ /* 0x000ff00000000800 */
[----:B------:R-:W0:Y:S08]  /*0010*/  S2UR UR6, SR_CTAID.X ;  /* 0x00000000000679c3 */ /* 0x000e300000002500 */
[----:B------:R-:W0:Y:S02]  /*0020*/  LDC R0, c[0x0][0x390] ;  /* 0x0000e400ff007b82 */ /* 0x000e240000000800 */
[----:B0-----:R-:W-:-:S13]  /*0030*/  ISETP.LE.AND P0, PT, R0, UR6, PT ;  /* 0x0000000600007c0c */ /* 0x001fda000bf03270 */
[----:B------:R-:W-:Y:S05]  /*0040*/  @P0 EXIT ;  /* 0x000000000000094d */ /* 0x000fea0003800000 */
[----:B------:R-:W0:Y:S01]  /*0050*/  LDC R4, c[0x0][0x394] ;  /* 0x0000e500ff047b82 */ /* 0x000e220000000800 */
[----:B------:R-:W1:Y:S07]  /*0060*/  LDCU.64 UR4, c[0x0][0x358] ;  /* 0x00006b00ff0477ac */ /* 0x000e6e0008000a00 */
[----:B------:R-:W2:Y:S01]  /*0070*/  LDC.64 R6, c[0x0][0x380] ;  /* 0x0000e000ff067b82 */ /* 0x000ea20000000a00 */
[----:B0-----:R-:W-:-:S04]  /*0080*/  IMAD R9, R4, UR6, RZ ;  /* 0x0000000604097c24 */ /* 0x001fc8000f8e02ff */
[----:B--2---:R-:W-:-:S05]  /*0090*/  IMAD.WIDE R2, R9, 0x4, R6 ;  /* 0x0000000409027825 */ /* 0x004fca00078e0206 */
[----:B-1----:R0:W5:Y:S01]  /*00a0*/  LDG.E R5, desc[UR4][R2.64] ;  /* 0x0000000402057981 */ /* 0x002162000c1e1900 */
[----:B------:R-:W-:Y:S02]  /*00b0*/  ISETP.GE.AND P0, PT, R4, 0x2, PT ;  /* 0x000000020400780c */ /* 0x000fe40003f06270 */
[----:B------:R-:W-:-:S11]  /*00c0*/  IADD3 R4, PT, PT, R9, R4, RZ ;  /* 0x0000000409047210 */ /* 0x000fd60007ffe0ff */
[----:B0-----:R-:W-:Y:S05]  /*00d0*/  @!P0 BRA `(.L_x_0) ;  /* 0x0000000800208947 */ /* 0x001fea0003800000 */
[----:B------:R-:W-:Y:S02]  /*00e0*/  VIADDMNMX R0, R9, 0x2, R4, !PT ;  /* 0x0000000209007846 */ /* 0x000fe40007800104 */
[----:B------:R-:W-:Y:S02]  /*00f0*/  LOP3.LUT R3, RZ, R9, RZ, 0x33, !PT ;  /* 0x00000009ff037212 */ /* 0x000fe400078e33ff */
[----:B------:R-:W-:-:S03]  /*0100*/  IADD3 R2, PT, PT, R0, -0x2, -R9 ;  /* 0xfffffffe00027810 */ /* 0x000fc60007ffe809 */
[----:B------:R-:W-:Y:S01]  /*0110*/  IMAD.IADD R0, R0, 0x1, R3 ;  /* 0x0000000100007824 */ /* 0x000fe200078e0203 */
[----:B------:R-:W-:Y:S02]  /*0120*/  ISETP.GE.U32.AND P0, PT, R2, 0xf, PT ;  /* 0x0000000f0200780c */ /* 0x000fe40003f06070 */
[----:B------:R-:W-:Y:S02]  /*0130*/  IADD3 R2, PT, PT, R9, 0x1, RZ ;  /* 0x0000000109027810 */ /* 0x000fe40007ffe0ff */
[----:B------:R-:W-:-:S09]  /*0140*/  LOP3.LUT R21, R0, 0xf, RZ, 0xc0, !PT ;  /* 0x0000000f00157812 */ /* 0x000fd200078ec0ff */
[----:B------:R-:W-:Y:S05]  /*0150*/  @!P0 BRA `(.L_x_1) ;  /* 0x0000000000f48947 */ /* 0x000fea0003800000 */
[----:B------:R-:W-:Y:S01]  /*0160*/  IMAD.WIDE.U32 R2, R2, 0x4, R6 ;  /* 0x0000000402027825 */ /* 0x000fe200078e0006 */
[----:B------:R-:W-:-:S03]  /*0170*/  LOP3.LUT R7, R0, 0xfffffff0, RZ, 0xc0, !PT ;  /* 0xfffffff000077812 */ /* 0x000fc600078ec0ff */
[----:B------:R-:W-:Y:S01]  /*0180*/  IMAD.MOV.U32 R6, RZ, RZ, R9 ;  /* 0x000000ffff067224 */ /* 0x000fe200078e0009 */
[----:B------:R-:W-:Y:S02]  /*0190*/  IADD3 R2, P0, PT, R2, 0x20, RZ ;  /* 0x0000002002027810 */ /* 0x000fe40007f1e0ff */
[----:B------:R-:W-:-:S03]  /*01a0*/  IADD3 R7, PT, PT, -R7, RZ, RZ ;  /* 0x000000ff07077210 */ /* 0x000fc60007ffe1ff */
[----:B------:R-:W-:-:S08]  /*01b0*/  IMAD.X R3, RZ, RZ, R3, P0 ;  /* 0x000000ffff037224 */ /* 0x000fd000000e0603 */
.L_x_2:
[----:B------:R-:W2:Y:S04]  /*01c0*/  LDG.E R20, desc[UR4][R2.64+-0x20] ;  /* 0xffffe00402147981 */ /* 0x000ea8000c1e1900 */
[----:B------:R-:W3:Y:S04]  /*01d0*/  LDG.E R22, desc[UR4][R2.64+-0x1c] ;  /* 0xffffe40402167981 */ /* 0x000ee8000c1e1900 */
[----:B------:R-:W4:Y:S04]  /*01e0*/  LDG.E R24, desc[UR4][R2.64+-0x18] ;  /* 0xffffe80402187981 */ /* 0x000f28000c1e1900 */
        /* <DEDUP_REMOVED lines=12> */
[----:B------:R0:W4:Y:S01]  /*02b0*/  LDG.E R8, desc[UR4][R2.64+0x1c] ;  /* 0x00001c0402087981 */ /* 0x000122000c1e1900 */
[----:B------:R-:W-:-:S02]  /*02c0*/  IADD3 R7, PT, PT, R7, 0x10, RZ ;  /* 0x0000001007077810 */ /* 0x000fc40007ffe0ff */
[----:B------:R-:W-:Y:S02]  /*02d0*/  IADD3 R6, PT, PT, R6, 0x10, RZ ;  /* 0x0000001006067810 */ /* 0x000fe40007ffe0ff */
[----:B------:R-:W-:Y:S02]  /*02e0*/  ISETP.NE.AND P1, PT, R7, RZ, PT ;  /* 0x000000ff0700720c */ /* 0x000fe40003f25270 */
[----:B0-----:R-:W-:-:S05]  /*02f0*/  IADD3 R2, P2, PT, R2, 0x40, RZ ;  /* 0x0000004002027810 */ /* 0x001fca0007f5e0ff */
[----:B------:R-:W-:Y:S01]  /*0300*/  IMAD.X R3, RZ, RZ, R3, P2 ;  /* 0x000000ffff037224 */ /* 0x000fe200010e0603 */
[----:B--2--5:R-:W-:-:S04]  /*0310*/  FSETP.GT.AND P0, PT, R20, R5, PT ;  /* 0x000000051400720b */ /* 0x024fc80003f04000 */
[----:B------:R-:W-:-:S04]  /*0320*/  FSEL R5, R20, R5, P0 ;  /* 0x0000000514057208 */ /* 0x000fc80000000000 */
[----:B---3--:R-:W-:-:S04]  /*0330*/  FSETP.GT.AND P0, PT, R22, R5, PT ;  /* 0x000000051600720b */ /* 0x008fc80003f04000 */
[----:B------:R-:W-:-:S04]  /*0340*/  FSEL R5, R22, R5, P0 ;  /* 0x0000000516057208 */ /* 0x000fc80000000000 */
[----:B----4-:R-:W-:-:S04]  /*0350*/  FSETP.GT.AND P0, PT, R24, R5, PT ;  /* 0x000000051800720b */ /* 0x010fc80003f04000 */
[----:B------:R-:W-:-:S04]  /*0360*/  FSEL R5, R24, R5, P0 ;  /* 0x0000000518057208 */ /* 0x000fc80000000000 */
[----:B------:R-:W-:-:S04]  /*0370*/  FSETP.GT.AND P0, PT, R26, R5, PT ;  /* 0x000000051a00720b */ /* 0x000fc80003f04000 */
        /* <DEDUP_REMOVED lines=24> */
[----:B------:R-:W-:Y:S01]  /*0500*/  FSEL R5, R8, R5, P0 ;  /* 0x0000000508057208 */ /* 0x000fe20000000000 */
[----:B------:R-:W-:Y:S08]  /*0510*/  @P1 BRA `(.L_x_2) ;  /* 0xfffffffc00281947 */ /* 0x000ff0000383ffff */
[----:B------:R-:W-:-:S07]  /*0520*/  VIADD R2, R6, 0x1 ;  /* 0x0000000106027836 */ /* 0x000fce0000000000 */
.L_x_1:
[----:B------:R-:W-:-:S13]  /*0530*/  ISETP.NE.AND P0, PT, R21, RZ, PT ;  /* 0x000000ff1500720c */ /* 0x000fda0003f05270 */
[----:B------:R-:W-:Y:S05]  /*0540*/  @!P0 BRA `(.L_x_0) ;  /* 0x0000000400048947 */ /* 0x000fea0003800000 */
[----:B------:R-:W-:Y:S02]  /*0550*/  ISETP.GE.U32.AND P1, PT, R21, 0x8, PT ;  /* 0x000000081500780c */ /* 0x000fe40003f26070 */
[----:B------:R-:W-:-:S04]  /*0560*/  LOP3.LUT R3, R0, 0x7, RZ, 0xc0, !PT ;  /* 0x0000000700037812 */ /* 0x000fc800078ec0ff */
[----:B------:R-:W-:-:S07]  /*0570*/  ISETP.NE.AND P0, PT, R3, RZ, PT ;  /* 0x000000ff0300720c */ /* 0x000fce0003f05270 */
[----:B------:R-:W-:Y:S06]  /*0580*/  @!P1 BRA `(.L_x_3) ;  /* 0x00000000006c9947 */ /* 0x000fec0003800000 */
[----:B------:R-:W0:Y:S02]  /*0590*/  LDC.64 R6, c[0x0][0x380] ;  /* 0x0000e000ff067b82 */ /* 0x000e240000000a00 */
[----:B0-----:R-:W-:-:S05]  /*05a0*/  IMAD.WIDE.U32 R6, R2, 0x4, R6 ;  /* 0x0000000402067825 */ /* 0x001fca00078e0006 */
[----:B------:R-:W2:Y:S04]  /*05b0*/  LDG.E R8, desc[UR4][R6.64] ;  /* 0x0000000406087981 */ /* 0x000ea8000c1e1900 */
[----:B------:R-:W3:Y:S04]  /*05c0*/  LDG.E R10, desc[UR4][R6.64+0x4] ;  /* 0x00000404060a7981 */ /* 0x000ee8000c1e1900 */
[----:B------:R-:W4:Y:S04]  /*05d0*/  LDG.E R12, desc[UR4][R6.64+0x8] ;  /* 0x00000804060c7981 */ /* 0x000f28000c1e1900 */
[----:B------:R-:W4:Y:S04]  /*05e0*/  LDG.E R14, desc[UR4][R6.64+0xc] ;  /* 0x00000c04060e7981 */ /* 0x000f28000c1e1900 */
[----:B------:R-:W4:Y:S04]  /*05f0*/  LDG.E R16, desc[UR4][R6.64+0x10] ;  /* 0x0000100406107981 */ /* 0x000f28000c1e1900 */
[----:B------:R-:W4:Y:S04]  /*0600*/  LDG.E R18, desc[UR4][R6.64+0x14] ;  /* 0x0000140406127981 */ /* 0x000f28000c1e1900 */
[----:B------:R-:W4:Y:S04]  /*0610*/  LDG.E R20, desc[UR4][R6.64+0x18] ;  /* 0x0000180406147981 */ /* 0x000f28000c1e1900 */
[----:B------:R-:W4:Y:S01]  /*0620*/  LDG.E R22, desc[UR4][R6.64+0x1c] ;  /* 0x00001c0406167981 */ /* 0x000f22000c1e1900 */
[----:B------:R-:W-:-:S02]  /*0630*/  IADD3 R2, PT, PT, R2, 0x8, RZ ;  /* 0x0000000802027810 */ /* 0x000fc40007ffe0ff */
        /* <DEDUP_REMOVED lines=15> */
[----:B------:R-:W-:-:S09]  /*0730*/  FSEL R5, R22, R5, P1 ;  /* 0x0000000516057208 */ /* 0x000fd20000800000 */
.L_x_3:
        /* <DEDUP_REMOVED lines=10> */
[----:B------:R-:W4:Y:S01]  /*07e0*/  LDG.E R14, desc[UR4][R6.64+0xc] ;  /* 0x00000c04060e7981 */ /* 0x000f22000c1e1900 */
[----:B------:R-:W-:Y:S01]  /*07f0*/  VIADD R2, R2, 0x4 ;  /* 0x0000000402027836 */ /* 0x000fe20000000000 */
[----:B--2--5:R-:W-:-:S04]  /*0800*/  FSETP.GT.AND P1, PT, R8, R5, PT ;  /* 0x000000050800720b */ /* 0x024fc80003f24000 */
[----:B------:R-:W-:-:S04]  /*0810*/  FSEL R5, R8, R5, P1 ;  /* 0x0000000508057208 */ /* 0x000fc80000800000 */
[----:B---3--:R-:W-:-:S04]  /*0820*/  FSETP.GT.AND P1, PT, R10, R5, PT ;  /* 0x000000050a00720b */ /* 0x008fc80003f24000 */
[----:B------:R-:W-:-:S04]  /*0830*/  FSEL R5, R10, R5, P1 ;  /* 0x000000050a057208 */ /* 0x000fc80000800000 */
[----:B----4-:R-:W-:-:S04]  /*0840*/  FSETP.GT.AND P1, PT, R12, R5, PT ;  /* 0x000000050c00720b */ /* 0x010fc80003f24000 */
[----:B------:R-:W-:-:S04]  /*0850*/  FSEL R5, R12, R5, P1 ;  /* 0x000000050c057208 */ /* 0x000fc80000800000 */
[----:B------:R-:W-:-:S04]  /*0860*/  FSETP.GT.AND P1, PT, R14, R5, PT ;  /* 0x000000050e00720b */ /* 0x000fc80003f24000 */
[----:B------:R-:W-:-:S09]  /*0870*/  FSEL R5, R14, R5, P1 ;  /* 0x000000050e057208 */ /* 0x000fd20000800000 */
.L_x_4:
[----:B------:R-:W-:Y:S05]  /*0880*/  @!P0 BRA `(.L_x_0) ;  /* 0x0000000000348947 */ /* 0x000fea0003800000 */
[----:B------:R-:W0:Y:S01]  /*0890*/  LDC.64 R6, c[0x0][0x380] ;  /* 0x0000e000ff067b82 */ /* 0x000e220000000a00 */
[----:B------:R-:W-:Y:S01]  /*08a0*/  IADD3 R0, PT, PT, -R0, RZ, RZ ;  /* 0x000000ff00007210 */ /* 0x000fe20007ffe1ff */
[----:B0-----:R-:W-:-:S04]  /*08b0*/  IMAD.WIDE.U32 R2, R2, 0x4, R6 ;  /* 0x0000000402027825 */ /* 0x001fc800078e0006 */
[----:B------:R-:W-:-:S07]  /*08c0*/  IMAD.MOV.U32 R6, RZ, RZ, R2 ;  /* 0x000000ffff067224 */ /* 0x000fce00078e0002 */
.L_x_5:
[----:B------:R-:W-:-:S06]  /*08d0*/  MOV R2, R6 ;  /* 0x0000000600027202 */ /* 0x000fcc0000000f00 */
[----:B------:R0:W2:Y:S01]  /*08e0*/  LDG.E R2, desc[UR4][R2.64] ;  /* 0x0000000402027981 */ /* 0x0000a2000c1e1900 */
[----:B------:R-:W-:Y:S01]  /*08f0*/  VIADD R0, R0, 0x1 ;  /* 0x0000000100007836 */ /* 0x000fe20000000000 */
[----:B------:R-:W-:-:S04]  /*0900*/  IADD3 R6, P2, PT, R6, 0x4, RZ ;  /* 0x0000000406067810 */ /* 0x000fc80007f5e0ff */
[----:B------:R-:W-:Y:S02]  /*0910*/  ISETP.NE.AND P1, PT, R0, RZ, PT ;  /* 0x000000ff0000720c */ /* 0x000fe40003f25270 */
[----:B0-----:R-:W-:Y:S02]  /*0920*/  IADD3.X R3, PT, PT, RZ, R3, RZ, P2, !PT ;  /* 0x00000003ff037210 */ /* 0x001fe400017fe4ff */
[----:B--2--5:R-:W-:-:S04]  /*0930*/  FSETP.GT.AND P0, PT, R2, R5, PT ;  /* 0x000000050200720b */ /* 0x024fc80003f04000 */
[----:B------:R-:W-:-:S05]  /*0940*/  FSEL R5, R2, R5, P0 ;  /* 0x0000000502057208 */ /* 0x000fca0000000000 */
[----:B------:R-:W-:Y:S05]  /*0950*/  @P1 BRA `(.L_x_5) ;  /* 0xfffffffc00dc1947 */ /* 0x000fea000383ffff */
.L_x_0:
[----:B------:R-:W0:Y:S01]  /*0960*/  LDCU UR6, c[0x0][0x394] ;  /* 0x00007280ff0677ac */ /* 0x000e220008000800 */
[----:B------:R-:W-:Y:S01]  /*0970*/  IMAD.MOV.U32 R7, RZ, RZ, RZ ;  /* 0x000000ffff077224 */ /* 0x000fe200078e00ff */
[----:B0-----:R-:W-:-:S09]  /*0980*/  UISETP.GE.AND UP0, UPT, UR6, 0x1, UPT ;  /* 0x000000010600788c */ /* 0x001fd2000bf06270 */
[----:B------:R-:W-:Y:S05]  /*0990*/  BRA.U !UP0, `(.L_x_6) ;  /* 0x0000000d08207547 */ /* 0x000fea000b800000 */
[----:B------:R-:W-:Y:S01]  /*09a0*/  VIADDMNMX R0, R9, 0x1, R4, !PT ;  /* 0x0000000109007846 */ /* 0x000fe20007800104 */
[----:B------:R-:W-:-:S03]  /*09b0*/  HFMA2 R7, -RZ, RZ, 0, 0 ;  /* 0x00000000ff077431 */ /* 0x000fc600000001ff */
[C---:B------:R-:W-:Y:S01]  /*09c0*/  IADD3 R6, PT, PT, -R9.reuse, R0, RZ ;  /* 0x0000000009067210 */ /* 0x040fe20007ffe1ff */
[----:B------:R-:W-:-:S03]  /*09d0*/  IMAD.IADD R0, R9, 0x1, -R0 ;  /* 0x0000000109007824 */ /* 0x000fc600078e0a00 */
[----:B------:R-:W-:Y:S02]  /*09e0*/  LOP3.LUT R17, R6, 0x7, RZ, 0xc0, !PT ;  /* 0x0000000706117812 */ /* 0x000fe400078ec0ff */
[----:B------:R-:W-:Y:S02]  /*09f0*/  ISETP.GT.U32.AND P0, PT, R0, -0x8, PT ;  /* 0xfffffff80000780c */ /* 0x000fe40003f04070 */
[----:B------:R-:W-:Y:S02]  /*0a00*/  ISETP.NE.AND P1, PT, R17, RZ, PT ;  /* 0x000000ff1100720c */ /* 0x000fe40003f25270 */
[----:B------:R-:W-:-:S09]  /*0a10*/  MOV R0, R9 ;  /* 0x0000000900007202 */ /* 0x000fd20000000f00 */
[----:B------:R-:W-:Y:S05]  /*0a20*/  @P0 BRA `(.L_x_7) ;  /* 0x0000000400800947 */ /* 0x000fea0003800000 */
[----:B------:R-:W0:Y:S01]  /*0a30*/  LDC.64 R2, c[0x0][0x380] ;  /* 0x0000e000ff027b82 */ /* 0x000e220000000a00 */
[----:B------:R-:W-:Y:S01]  /*0a40*/  LOP3.LUT R10, R6, 0xfffffff8, RZ, 0xc0, !PT ;  /* 0xfffffff8060a7812 */ /* 0x000fe200078ec0ff */
[----:B------:R-:W-:Y:S01]  /*0a50*/  IMAD.MOV.U32 R7, RZ, RZ, RZ ;  /* 0x000000ffff077224 */ /* 0x000fe200078e00ff */
[----:B------:R-:W-:-:S03]  /*0a60*/  MOV R0, R9 ;  /* 0x0000000900007202 */ /* 0x000fc60000000f00 */
[----:B------:R-:W-:Y:S02]  /*0a70*/  IMAD.MOV R10, RZ, RZ, -R10 ;  /* 0x000000ffff0a7224 */ /* 0x000fe400078e0a0a */
[----:B0-----:R-:W-:-:S03]  /*0a80*/  IMAD.WIDE.U32 R2, R9, 0x4, R2 ;  /* 0x0000000409027825 */ /* 0x001fc600078e0002 */
[----:B------:R-:W-:-:S04]  /*0a90*/  IADD3 R2, P0, PT, R2, 0x10, RZ ;  /* 0x0000001002027810 */ /* 0x000fc80007f1e0ff */
[----:B------:R-:W-:-:S09]  /*0aa0*/  IADD3.X R3, PT, PT, RZ, R3, RZ, P0, !PT ;  /* 0x00000003ff037210 */ /* 0x000fd200007fe4ff */
.L_x_8:
[----:B------:R-:W2:Y:S04]  /*0ab0*/  LDG.E R8, desc[UR4][R2.64+-0x10] ;  /* 0xfffff00402087981 */ /* 0x000ea8000c1e1900 */
[----:B------:R-:W3:Y:S04]  /*0ac0*/  LDG.E R26, desc[UR4][R2.64+-0xc] ;  /* 0xfffff404021a7981 */ /* 0x000ee8000c1e1900 */
[----:B------:R-:W4:Y:S04]  /*0ad0*/  LDG.E R22, desc[UR4][R2.64+-0x8] ;  /* 0xfffff80402167981 */ /* 0x000f28000c1e1900 */
[----:B------:R-:W4:Y:S04]  /*0ae0*/  LDG.E R20, desc[UR4][R2.64+-0x4] ;  /* 0xfffffc0402147981 */ /* 0x000f28000c1e1900 */
[----:B------:R-:W4:Y:S04]  /*0af0*/  LDG.E R16, desc[UR4][R2.64] ;  /* 0x0000000402107981 */ /* 0x000f28000c1e1900 */
[----:B------:R-:W4:Y:S04]  /*0b00*/  LDG.E R18, desc[UR4][R2.64+0x4] ;  /* 0x0000040402127981 */ /* 0x000f28000c1e1900 */
[----:B------:R-:W4:Y:S04]  /*0b10*/  LDG.E R12, desc[UR4][R2.64+0x8] ;  /* 0x00000804020c7981 */ /* 0x000f28000c1e1900 */
[----:B------:R0:W4:Y:S01]  /*0b20*/  LDG.E R14, desc[UR4][R2.64+0xc] ;  /* 0x00000c04020e7981 */ /* 0x000122000c1e1900 */
[----:B------:R-:W-:-:S02]  /*0b30*/  HFMA2 R11, -RZ, RZ, 0.96630859375, -0.0022525787353515625 ;  /* 0x3bbb989dff0b7431 */ /* 0x000fc400000001ff */
[----:B------:R-:W-:Y:S01]  /*0b40*/  VIADD R10, R10, 0x8 ;  /* 0x000000080a0a7836 */ /* 0x000fe20000000000 */
[----:B------:R-:W-:-:S04]  /*0b50*/  IADD3 R0, PT, PT, R0, 0x8, RZ ;  /* 0x0000000800007810 */ /* 0x000fc80007ffe0ff */
[----:B------:R-:W-:Y:S02]  /*0b60*/  ISETP.NE.AND P0, PT, R10, RZ, PT ;  /* 0x000000ff0a00720c */ /* 0x000fe40003f05270 */
[----:B0-----:R-:W-:-:S05]  /*0b70*/  IADD3 R2, P2, PT, R2, 0x20, RZ ;  /* 0x0000002002027810 */ /* 0x001fca0007f5e0ff */
[----:B------:R-:W-:Y:S02]  /*0b80*/  IMAD.X R3, RZ, RZ, R3, P2 ;  /* 0x000000ffff037224 */ /* 0x000fe400010e0603 */
[----:B--2--5:R-:W-:Y:S01]  /*0b90*/  FADD R24, R8, -R5 ;  /* 0x8000000508187221 */ /* 0x024fe20000000000 */
[----:B------:R-:W-:-:S03]  /*0ba0*/  MOV R8, 0x437c0000 ;  /* 0x437c000000087802 */ /* 0x000fc60000000f00 */
[----:B------:R-:W-:Y:S01]  /*0bb0*/  FFMA.SAT R13, R24, R11, 0.5 ;  /* 0x3f000000180d7423 */ /* 0x000fe2000000200b */
[----:B---3--:R-:W-:-:S03]  /*0bc0*/  FADD R26, R26, -R5 ;  /* 0x800000051a1a7221 */ /* 0x008fc60000000000 */
[-C--:B------:R-:W-:Y:S01]  /*0bd0*/  FFMA.RM R13, R13, R8.reuse, 12582913 ;  /* 0x4b4000010d0d7423 */ /* 0x080fe20000004008 */
[-C--:B------:R-:W-:Y:S01]  /*0be0*/  FFMA.SAT R21, R26, R11.reuse, 0.5 ;  /* 0x3f0000001a157423 */ /* 0x080fe2000000200b */
[--C-:B----4-:R-:W-:Y:S02]  /*0bf0*/  FADD R22, R22, -R5.reuse ;  /* 0x8000000516167221 */ /* 0x110fe40000000000 */
[----:B------:R-:W-:Y:S01]  /*0c00*/  FADD R15, R13, -12583039 ;  /* 0xcb40007f0d0f7421 */ /* 0x000fe20000000000 */
[----:B------:R-:W-:Y:S01]  /*0c10*/  FADD R20, R20, -R5 ;  /* 0x8000000514147221 */ /* 0x000fe20000000000 */
[----:B------:R-:W-:Y:S02]  /*0c20*/  FFMA.SAT R23, R22, R11, 0.5 ;  /* 0x3f00000016177423 */ /* 0x000fe4000000200b */
[----:B------:R-:W-:Y:S01]  /*0c30*/  FFMA R19, R24, 1.4426950216293334961, -R15 ;  /* 0x3fb8aa3b18137823 */ /* 0x000fe2000000080f */
[----:B------:R-:W-:-:S03]  /*0c40*/  FFMA.RM R15, R21, R8, 12582913 ;  /* 0x4b400001150f7423 */ /* 0x000fc60000004008 */
[----:B------:R-:W-:Y:S01]  /*0c50*/  FFMA R21, R24, 1.925963033500011079e-08, R19 ;  /* 0x32a5706018157823 */ /* 0x000fe20000000013 */
[C---:B------:R-:W-:Y:S01]  /*0c60*/  FADD R19, R15.reuse, -12583039 ;  /* 0xcb40007f0f137421 */ /* 0x040fe20000000000 */
[----:B------:R-:W-:Y:S02]  /*0c70*/  SHF.L.U32 R15, R15, 0x17, RZ ;  /* 0x000000170f0f7819 */ /* 0x000fe400000006ff */
[----:B------:R0:W1:Y:S01]  /*0c80*/  MUFU.EX2 R24, R21 ;  /* 0x0000001500187308 */ /* 0x0000620000000800 */
[----:B------:R-:W-:-:S04]  /*0c90*/  FFMA R19, R26, 1.4426950216293334961, -R19 ;  /* 0x3fb8aa3b1a137823 */ /* 0x000fc80000000813 */
[----:B------:R-:W-:Y:S01]  /*0ca0*/  FFMA R19, R26, 1.925963033500011079e-08, R19 ;  /* 0x32a570601a137823 */ /* 0x000fe20000000013 */
[----:B------:R-:W-:Y:S02]  /*0cb0*/  IMAD.SHL.U32 R26, R13, 0x800000, RZ ;  /* 0x008000000d1a7824 */ /* 0x000fe400078e00ff */
[----:B------:R-:W-:-:S03]  /*0cc0*/  FFMA.RM R13, R23, R8, 12582913 ;  /* 0x4b400001170d7423 */ /* 0x000fc60000004008 */
[----:B------:R-:W2:Y:S01]  /*0cd0*/  MUFU.EX2 R19, R19 ;  /* 0x0000001300137308 */ /* 0x000ea20000000800 */
[----:B0-----:R-:W-:-:S04]  /*0ce0*/  FADD R21, R13, -12583039 ;  /* 0xcb40007f0d157421 */ /* 0x001fc80000000000 */
[----:B------:R-:W-:Y:S01]  /*0cf0*/  FFMA R21, R22, 1.4426950216293334961, -R21 ;  /* 0x3fb8aa3b16157823 */ /* 0x000fe20000000815 */
[----:B-1----:R-:W-:Y:S01]  /*0d00*/  FFMA R26, R26, R24, R7 ;  /* 0x000000181a1a7223 */ /* 0x002fe20000000007 */
[----:B------:R-:W-:Y:S01]  /*0d10*/  FADD R24, R16, -R5 ;  /* 0x8000000510187221 */ /* 0x000fe20000000000 */
[-C--:B------:R-:W-:Y:S01]  /*0d20*/  FFMA.SAT R7, R20, R11.reuse, 0.5 ;  /* 0x3f00000014077423 */ /* 0x080fe2000000200b */
[----:B------:R-:W-:Y:S01]  /*0d30*/  FFMA R21, R22, 1.925963033500011079e-08, R21 ;  /* 0x32a5706016157823 */ /* 0x000fe20000000015 */
[----:B------:R-:W-:Y:S01]  /*0d40*/  FADD R22, R18, -R5 ;  /* 0x8000000512167221 */ /* 0x000fe20000000000 */
[-C--:B------:R-:W-:Y:S01]  /*0d50*/  FFMA.SAT R23, R24, R11.reuse, 0.5 ;  /* 0x3f00000018177423 */ /* 0x080fe2000000200b */
[-C--:B------:R-:W-:Y:S01]  /*0d60*/  FFMA.RM R7, R7, R8.reuse, 12582913 ;  /* 0x4b40000107077423 */ /* 0x080fe20000004008 */
[----:B------:R0:W1:Y:S01]  /*0d70*/  MUFU.EX2 R18, R21 ;  /* 0x0000001500127308 */ /* 0x0000620000000800 */
[----:B------:R-:W-:Y:S01]  /*0d80*/  FFMA.SAT R27, R22, R11, 0.5 ;  /* 0x3f000000161b7423 */ /* 0x000fe2000000200b */
[----:B------:R-:W-:Y:S01]  /*0d90*/  FFMA.RM R16, R23, R8, 12582913 ;  /* 0x4b40000117107423 */ /* 0x000fe20000004008 */
[----:B--2---:R-:W-:Y:S01]  /*0da0*/  FFMA R15, R15, R19, R26 ;  /* 0x000000130f0f7223 */ /* 0x004fe2000000001a */
[----:B------:R-:W-:-:S02]  /*0db0*/  FADD R19, R7, -12583039 ;  /* 0xcb40007f07137421 */ /* 0x000fc40000000000 */
[----:B------:R-:W-:Y:S01]  /*0dc0*/  FADD R25, R16, -12583039 ;  /* 0xcb40007f10197421 */ /* 0x000fe20000000000 */
[----:B------:R-:W-:Y:S01]  /*0dd0*/  FADD R26, R12, -R5 ;  /* 0x800000050c1a7221 */ /* 0x000fe20000000000 */
[----:B------:R-:W-:Y:S01]  /*0de0*/  SHF.L.U32 R16, R16, 0x17, RZ ;  /* 0x0000001710107819 */ /* 0x000fe200000006ff */
[----:B------:R-:W-:Y:S01]  /*0df0*/  FFMA R19, R20, 1.4426950216293334961, -R19 ;  /* 0x3fb8aa3b14137823 */ /* 0x000fe20000000813 */
[----:B------:R-:W-:-:S03]  /*0e00*/  FFMA R25, R24, 1.4426950216293334961, -R25 ;  /* 0x3fb8aa3b18197823 */ /* 0x000fc60000000819 */
[----:B------:R-:W-:Y:S01]  /*0e10*/  FFMA R23, R20, 1.925963033500011079e-08, R19 ;  /* 0x32a5706014177823 */ /* 0x000fe20000000013 */
[-C--:B------:R-:W-:Y:S01]  /*0e20*/  FFMA.RM R19, R27, R8.reuse, 12582913 ;  /* 0x4b4000011b137423 */ /* 0x080fe20000004008 */
[----:B------:R-:W-:Y:S01]  /*0e30*/  FFMA R20, R24, 1.925963033500011079e-08, R25 ;  /* 0x32a5706018147823 */ /* 0x000fe20000000019 */
[-C--:B------:R-:W-:Y:S01]  /*0e40*/  FFMA.SAT R27, R26, R11.reuse, 0.5 ;  /* 0x3f0000001a1b7423 */ /* 0x080fe2000000200b */
[----:B------:R-:W-:Y:S01]  /*0e50*/  FADD R24, R14, -R5 ;  /* 0x800000050e187221 */ /* 0x000fe20000000000 */
[----:B------:R-:W-:Y:S01]  /*0e60*/  FADD R25, R19, -12583039 ;  /* 0xcb40007f13197421 */ /* 0x000fe20000000000 */
[----:B------:R2:W3:Y:S01]  /*0e70*/  MUFU.EX2 R12, R23 ;  /* 0x00000017000c7308 */ /* 0x0004e20000000800 */
[-C--:B------:R-:W-:Y:S01]  /*0e80*/  FFMA.RM R14, R27, R8.reuse, 12582913 ;  /* 0x4b4000011b0e7423 */ /* 0x080fe20000004008 */
[----:B------:R-:W-:Y:S01]  /*0e90*/  FFMA.SAT R27, R24, R11, 0.5 ;  /* 0x3f000000181b7423 */ /* 0x000fe2000000200b */
[----:B------:R-:W-:Y:S01]  /*0ea0*/  FFMA R25, R22, 1.4426950216293334961, -R25 ;  /* 0x3fb8aa3b16197823 */ /* 0x000fe20000000819 */
[----:B------:R-:W-:Y:S01]  /*0eb0*/  SHF.L.U32 R19, R19, 0x17, RZ ;  /* 0x0000001713137819 */ /* 0x000fe200000006ff */
[----:B0-----:R-:W-:Y:S01]  /*0ec0*/  FADD R21, R14, -12583039 ;  /* 0xcb40007f0e157421 */ /* 0x001fe20000000000 */
[----:B------:R-:W-:Y:S01]  /*0ed0*/  FFMA.RM R8, R27, R8, 12582913 ;  /* 0x4b4000011b087423 */ /* 0x000fe20000004008 */
[----:B------:R-:W-:Y:S01]  /*0ee0*/  FFMA R11, R22, 1.925963033500011079e-08, R25 ;  /* 0x32a57060160b7823 */ /* 0x000fe20000000019 */
[----:B------:R-:W0:Y:S01]  /*0ef0*/  MUFU.EX2 R20, R20 ;  /* 0x0000001400147308 */ /* 0x000e220000000800 */
[----:B------:R-:W-:Y:S01]  /*0f00*/  FFMA R21, R26, 1.4426950216293334961, -R21 ;  /* 0x3fb8aa3b1a157823 */ /* 0x000fe20000000815 */
[----:B--2---:R-:W-:Y:S01]  /*0f10*/  FADD R23, R8, -12583039 ;  /* 0xcb40007f08177421 */ /* 0x004fe20000000000 */
[----:B------:R-:W-:-:S02]  /*0f20*/  SHF.L.U32 R22, R13, 0x17, RZ ;  /* 0x000000170d167819 */ /* 0x000fc400000006ff */
[----:B------:R-:W-:Y:S01]  /*0f30*/  FFMA R21, R26, 1.925963033500011079e-08, R21 ;  /* 0x32a570601a157823 */ /* 0x000fe20000000015 */
[----:B------:R-:W-:Y:S01]  /*0f40*/  FFMA R23, R24, 1.4426950216293334961, -R23 ;  /* 0x3fb8aa3b18177823 */ /* 0x000fe20000000817 */
[----:B------:R-:W-:Y:S01]  /*0f50*/  SHF.L.U32 R8, R8, 0x17, RZ ;  /* 0x0000001708087819 */ /* 0x000fe200000006ff */
[----:B------:R-:W2:Y:S01]  /*0f60*/  MUFU.EX2 R11, R11 ;  /* 0x0000000b000b7308 */ /* 0x000ea20000000800 */
[----:B-1----:R-:W-:Y:S01]  /*0f70*/  FFMA R15, R22, R18, R15 ;  /* 0x00000012160f7223 */ /* 0x002fe2000000000f */
[----:B------:R-:W-:Y:S01]  /*0f80*/  FFMA R23, R24, 1.925963033500011079e-08, R23 ;  /* 0x32a5706018177823 */ /* 0x000fe20000000017 */
[----:B------:R-:W-:Y:S01]  /*0f90*/  IMAD.SHL.U32 R24, R7, 0x800000, RZ ;  /* 0x0080000007187824 */ /* 0x000fe200078e00ff */
[----:B------:R-:W-:-:S03]  /*0fa0*/  SHF.L.U32 R7, R14, 0x17, RZ ;  /* 0x000000170e077819 */ /* 0x000fc600000006ff */
[----:B---3--:R-:W-:Y:S01]  /*0fb0*/  FFMA R15, R24, R12, R15 ;  /* 0x0000000c180f7223 */ /* 0x008fe2000000000f */
[----:B------:R-:W1:Y:S03]  /*0fc0*/  MUFU.EX2 R13, R21 ;  /* 0x00000015000d7308 */ /* 0x000e660000000800 */
[----:B0-----:R-:W-:-:S05]  /*0fd0*/  FFMA R16, R16, R20, R15 ;  /* 0x0000001410107223 */ /* 0x001fca000000000f */
[----:B------:R-:W0:Y:S01]  /*0fe0*/  MUFU.EX2 R23, R23 ;  /* 0x0000001700177308 */ /* 0x000e220000000800 */
[----:B--2---:R-:W-:-:S04]  /*0ff0*/  FFMA R16, R19, R11, R16 ;  /* 0x0000000b13107223 */ /* 0x004fc80000000010 */
[----:B-1----:R-:W-:-:S04]  /*1000*/  FFMA R7, R7, R13, R16 ;  /* 0x0000000d07077223 */ /* 0x002fc80000000010 */
[----:B0-----:R-:W-:Y:S01]  /*1010*/  FFMA R7, R8, R23, R7 ;  /* 0x0000001708077223 */ /* 0x001fe20000000007 */
[----:B------:R-:W-:Y:S06]  /*1020*/  @P0 BRA `(.L_x_8) ;  /* 0xfffffff800a00947 */ /* 0x000fec000383ffff */
.L_x_7:
        /* <DEDUP_REMOVED lines=11> */
[----:B------:R-:W-:-:S02]  /*10e0*/  HFMA2 R22, -RZ, RZ, 0.96630859375, -0.0022525787353515625 ;  /* 0x3bbb989dff167431 */ /* 0x000fc400000001ff */
[----:B------:R-:W-:Y:S01]  /*10f0*/  IMAD.MOV.U32 R8, RZ, RZ, 0x437c0000 ;  /* 0x437c0000ff087424 */ /* 0x000fe200078e00ff */
[----:B------:R-:W-:Y:S01]  /*1100*/  IADD3 R0, PT, PT, R0, 0x4, RZ ;  /* 0x0000000400007810 */ /* 0x000fe20007ffe0ff */
[----:B--2--5:R-:W-:-:S04]  /*1110*/  FADD R11, R2, -R5 ;  /* 0x80000005020b7221 */ /* 0x024fc80000000000 */
[----:B------:R-:W-:Y:S01]  /*1120*/  FFMA.SAT R3, R11, R22, 0.5 ;  /* 0x3f0000000b037423 */ /* 0x000fe20000002016 */
[----:B---3--:R-:W-:-:S03]  /*1130*/  FADD R15, R10, -R5 ;  /* 0x800000050a0f7221 */ /* 0x008fc60000000000 */
[----:B------:R-:W-:Y:S01]  /*1140*/  FFMA.RM R2, R3, R8, 12582913 ;  /* 0x4b40000103027423 */ /* 0x000fe20000004008 */
[----:B------:R-:W-:Y:S01]  /*1150*/  FFMA.SAT R3, R15, R22, 0.5 ;  /* 0x3f0000000f037423 */ /* 0x000fe20000002016 */
[--C-:B----4-:R-:W-:Y:S02]  /*1160*/  FADD R10, R18, -R5.reuse ;  /* 0x80000005120a7221 */ /* 0x110fe40000000000 */
[----:B------:R-:W-:Y:S01]  /*1170*/  FADD R14, R2, -12583039 ;  /* 0xcb40007f020e7421 */ /* 0x000fe20000000000 */
[----:B------:R-:W-:Y:S01]  /*1180*/  FFMA.RM R3, R3, R8, 12582913 ;  /* 0x4b40000103037423 */ /* 0x000fe20000004008 */
[-C--:B------:R-:W-:Y:S01]  /*1190*/  FFMA.SAT R17, R10, R22.reuse, 0.5 ;  /* 0x3f0000000a117423 */ /* 0x080fe20000002016 */
[----:B------:R-:W-:Y:S01]  /*11a0*/  FADD R13, R20, -R5 ;  /* 0x80000005140d7221 */ /* 0x000fe20000000000 */
[----:B------:R-:W-:Y:S01]  /*11b0*/  FFMA R14, R11, 1.4426950216293334961, -R14 ;  /* 0x3fb8aa3b0b0e7823 */ /* 0x000fe2000000080e */
[----:B------:R-:W-:Y:S01]  /*11c0*/  FADD R18, R3, -12583039 ;  /* 0xcb40007f03127421 */ /* 0x000fe20000000000 */
[----:B------:R-:W-:Y:S01]  /*11d0*/  SHF.L.U32 R2, R2, 0x17, RZ ;  /* 0x0000001702027819 */ /* 0x000fe200000006ff */
[----:B------:R-:W-:Y:S01]  /*11e0*/  FFMA.SAT R19, R13, R22, 0.5 ;  /* 0x3f0000000d137423 */ /* 0x000fe20000002016 */
[----:B------:R-:W-:Y:S01]  /*11f0*/  FFMA R12, R11, 1.925963033500011079e-08, R14 ;  /* 0x32a570600b0c7823 */ /* 0x000fe2000000000e */
[-C--:B------:R-:W-:Y:S01]  /*1200*/  FFMA.RM R11, R17, R8.reuse, 12582913 ;  /* 0x4b400001110b7423 */ /* 0x080fe20000004008 */
[----:B------:R-:W-:Y:S01]  /*1210*/  FFMA R18, R15, 1.4426950216293334961, -R18 ;  /* 0x3fb8aa3b0f127823 */ /* 0x000fe20000000812 */
[----:B------:R-:W-:Y:S01]  /*1220*/  FFMA.RM R19, R19, R8, 12582913 ;  /* 0x4b40000113137423 */ /* 0x000fe20000004008 */
[----:B------:R-:W-:Y:S01]  /*1230*/  SHF.L.U32 R3, R3, 0x17, RZ ;  /* 0x0000001703037819 */ /* 0x000fe200000006ff */
[----:B------:R-:W-:Y:S01]  /*1240*/  FADD R17, R11, -12583039 ;  /* 0xcb40007f0b117421 */ /* 0x000fe20000000000 */
[----:B------:R-:W-:Y:S01]  /*1250*/  FFMA R18, R15, 1.925963033500011079e-08, R18 ;  /* 0x32a570600f127823 */ /* 0x000fe20000000012 */
[----:B------:R-:W-:Y:S01]  /*1260*/  FADD R8, R19, -12583039 ;  /* 0xcb40007f13087421 */ /* 0x000fe20000000000 */
[----:B------:R-:W0:Y:S01]  /*1270*/  MUFU.EX2 R12, R12 ;  /* 0x0000000c000c7308 */ /* 0x000e220000000800 */
[----:B------:R-:W-:Y:S01]  /*1280*/  FFMA R17, R10, 1.4426950216293334961, -R17 ;  /* 0x3fb8aa3b0a117823 */ /* 0x000fe20000000811 */
[----:B------:R-:W-:-:S02]  /*1290*/  IMAD.SHL.U32 R11, R11, 0x800000, RZ ;  /* 0x008000000b0b7824 */ /* 0x000fc400078e00ff */
[----:B------:R-:W-:Y:S01]  /*12a0*/  FFMA R8, R13, 1.4426950216293334961, -R8 ;  /* 0x3fb8aa3b0d087823 */ /* 0x000fe20000000808 */
[----:B------:R-:W-:-:S03]  /*12b0*/  FFMA R17, R10, 1.925963033500011079e-08, R17 ;  /* 0x32a570600a117823 */ /* 0x000fc60000000011 */
[----:B------:R-:W-:Y:S01]  /*12c0*/  FFMA R8, R13, 1.925963033500011079e-08, R8 ;  /* 0x32a570600d087823 */ /* 0x000fe20000000008 */
[----:B------:R-:W1:Y:S08]  /*12d0*/  MUFU.EX2 R18, R18 ;  /* 0x0000001200127308 */ /* 0x000e700000000800 */
[----:B------:R-:W2:Y:S01]  /*12e0*/  MUFU.EX2 R17, R17 ;  /* 0x0000001100117308 */ /* 0x000ea20000000800 */
[----:B0-----:R-:W-:Y:S01]  /*12f0*/  FFMA R2, R2, R12, R7 ;  /* 0x0000000c02027223 */ /* 0x001fe20000000007 */
[----:B------:R-:W-:-:S06]  /*1300*/  SHF.L.U32 R7, R19, 0x17, RZ ;  /* 0x0000001713077819 */ /* 0x000fcc00000006ff */
[----:B------:R-:W0:Y:S01]  /*1310*/  MUFU.EX2 R8, R8 ;  /* 0x0000000800087308 */ /* 0x000e220000000800 */
[----:B-1----:R-:W-:-:S04]  /*1320*/  FFMA R2, R3, R18, R2 ;  /* 0x0000001203027223 */ /* 0x002fc80000000002 */
[----:B--2---:R-:W-:-:S04]  /*1330*/  FFMA R2, R11, R17, R2 ;  /* 0x000000110b027223 */ /* 0x004fc80000000002 */
[----:B0-----:R-:W-:-:S07]  /*1340*/  FFMA R7, R7, R8, R2 ;  /* 0x0000000807077223 */ /* 0x001fce0000000002 */
.L_x_9:
[----:B------:R-:W-:Y:S05]  /*1350*/  @!P1 BRA `(.L_x_6) ;  /* 0x0000000000b09947 */ /* 0x000fea0003800000 */
[----:B------:R-:W-:Y:S02]  /*1360*/  ISETP.NE.AND P0, PT, R16, 0x1, PT ;  /* 0x000000011000780c */ /* 0x000fe40003f05270 */
[----:B------:R-:W-:-:S04]  /*1370*/  LOP3.LUT R6, R6, 0x1, RZ, 0xc0, !PT ;  /* 0x0000000106067812 */ /* 0x000fc800078ec0ff */
[----:B------:R-:W-:-:S07]  /*1380*/  ISETP.NE.U32.AND P1, PT, R6, 0x1, PT ;  /* 0x000000010600780c */ /* 0x000fce0003f25070 */
[----:B------:R-:W-:Y:S06]  /*1390*/  @!P0 BRA `(.L_x_10) ;  /* 0x0000000000648947 */ /* 0x000fec0003800000 */
[----:B------:R-:W0:Y:S02]  /*13a0*/  LDC.64 R2, c[0x0][0x380] ;  /* 0x0000e000ff027b82 */ /* 0x000e240000000a00 */
[----:B0-----:R-:W-:-:S05]  /*13b0*/  IMAD.WIDE.U32 R2, R0, 0x4, R2 ;  /* 0x0000000400027825 */ /* 0x001fca00078e0002 */
[----:B------:R-:W2:Y:S04]  /*13c0*/  LDG.E R6, desc[UR4][R2.64] ;  /* 0x0000000402067981 */ /* 0x000ea8000c1e1900 */
[----:B------:R-:W3:Y:S01]  /*13d0*/  LDG.E R10, desc[UR4][R2.64+0x4] ;  /* 0x00000404020a7981 */ /* 0x000ee2000c1e1900 */
[----:B------:R-:W-:Y:S01]  /*13e0*/  IMAD.MOV.U32 R11, RZ, RZ, 0x3bbb989d ;  /* 0x3bbb989dff0b7424 */ /* 0x000fe200078e00ff */
[----:B------:R-:W-:Y:S02]  /*13f0*/  MOV R13, 0x437c0000 ;  /* 0x437c0000000d7802 */ /* 0x000fe40000000f00 */
[----:B------:R-:W-:Y:S01]  /*1400*/  IADD3 R0, PT, PT, R0, 0x2, RZ ;  /* 0x0000000200007810 */ /* 0x000fe20007ffe0ff */
[----:B--2--5:R-:W-:-:S04]  /*1410*/  FADD R6, R6, -R5 ;  /* 0x8000000506067221 */ /* 0x024fc80000000000 */
[----:B------:R-:W-:Y:S01]  /*1420*/  FFMA.SAT R8, R6, R11, 0.5 ;  /* 0x3f00000006087423 */ /* 0x000fe2000000200b */
[----:B---3--:R-:W-:-:S03]  /*1430*/  FADD R10, R10, -R5 ;  /* 0x800000050a0a7221 */ /* 0x008fc60000000000 */
[----:B------:R-:W-:Y:S01]  /*1440*/  FFMA.RM R8, R8, R13, 12582913 ;  /* 0x4b40000108087423 */ /* 0x000fe2000000400d */
[----:B------:R-:W-:-:S03]  /*1450*/  FFMA.SAT R12, R10, R11, 0.5 ;  /* 0x3f0000000a0c7423 */ /* 0x000fc6000000200b */
[----:B------:R-:W-:Y:S01]  /*1460*/  FADD R11, R8, -12583039 ;  /* 0xcb40007f080b7421 */ /* 0x000fe20000000000 */
[----:B------:R-:W-:Y:S01]  /*1470*/  FFMA.RM R12, R12, R13, 12582913 ;  /* 0x4b4000010c0c7423 */ /* 0x000fe2000000400d */
[----:B------:R-:W-:Y:S02]  /*1480*/  SHF.L.U32 R8, R8, 0x17, RZ ;  /* 0x0000001708087819 */ /* 0x000fe400000006ff */
[----:B------:R-:W-:Y:S01]  /*1490*/  FFMA R11, R6, 1.4426950216293334961, -R11 ;  /* 0x3fb8aa3b060b7823 */ /* 0x000fe2000000080b */
[C---:B------:R-:W-:Y:S01]  /*14a0*/  FADD R3, R12.reuse, -12583039 ;  /* 0xcb40007f0c037421 */ /* 0x040fe20000000000 */
[----:B------:R-:W-:Y:S02]  /*14b0*/  IMAD.SHL.U32 R12, R12, 0x800000, RZ ;  /* 0x008000000c0c7824 */ /* 0x000fe400078e00ff */
[----:B------:R-:W-:Y:S01]  /*14c0*/  FFMA R11, R6, 1.925963033500011079e-08, R11 ;  /* 0x32a57060060b7823 */ /* 0x000fe2000000000b */
[----:B------:R-:W-:-:S04]  /*14d0*/  FFMA R3, R10, 1.4426950216293334961, -R3 ;  /* 0x3fb8aa3b0a037823 */ /* 0x000fc80000000803 */
[----:B------:R-:W-:Y:S01]  /*14e0*/  FFMA R3, R10, 1.925963033500011079e-08, R3 ;  /* 0x32a570600a037823 */ /* 0x000fe20000000003 */
[----:B------:R-:W0:Y:S08]  /*14f0*/  MUFU.EX2 R11, R11 ;  /* 0x0000000b000b7308 */ /* 0x000e300000000800 */
[----:B------:R-:W1:Y:S01]  /*1500*/  MUFU.EX2 R3, R3 ;  /* 0x0000000300037308 */ /* 0x000e620000000800 */
[----:B0-----:R-:W-:-:S04]  /*1510*/  FFMA R7, R8, R11, R7 ;  /* 0x0000000b08077223 */ /* 0x001fc80000000007 */
[----:B-1----:R-:W-:-:S07]  /*1520*/  FFMA R7, R12, R3, R7 ;  /* 0x000000030c077223 */ /* 0x002fce0000000007 */
.L_x_10:
[----:B------:R-:W-:Y:S05]  /*1530*/  @P1 BRA `(.L_x_6) ;  /* 0x0000000000381947 */ /* 0x000fea0003800000 */
[----:B------:R-:W0:Y:S02]  /*1540*/  LDC.64 R2, c[0x0][0x380] ;  /* 0x0000e000ff027b82 */ /* 0x000e240000000a00 */
[----:B0-----:R-:W-:-:S06]  /*1550*/  IMAD.WIDE.U32 R2, R0, 0x4, R2 ;  /* 0x0000000400027825 */ /* 0x001fcc00078e0002 */
[----:B------:R-:W2:Y:S01]  /*1560*/  LDG.E R2, desc[UR4][R2.64] ;  /* 0x0000000402027981 */ /* 0x000ea2000c1e1900 */
[----:B------:R-:W-:Y:S02]  /*1570*/  HFMA2 R11, -RZ, RZ, 0.96630859375, -0.0022525787353515625 ;  /* 0x3bbb989dff0b7431 */ /* 0x000fe400000001ff */
[----:B------:R-:W-:Y:S02]  /*1580*/  IMAD.MOV.U32 R13, RZ, RZ, 0x437c0000 ;  /* 0x437c0000ff0d7424 */ /* 0x000fe400078e00ff */
[----:B--2--5:R-:W-:-:S04]  /*1590*/  FADD R0, R2, -R5 ;  /* 0x8000000502007221 */ /* 0x024fc80000000000 */
[----:B------:R-:W-:-:S04]  /*15a0*/  FFMA.SAT R6, R0, R11, 0.5 ;  /* 0x3f00000000067423 */ /* 0x000fc8000000200b */
[----:B------:R-:W-:-:S04]  /*15b0*/  FFMA.RM R6, R6, R13, 12582913 ;  /* 0x4b40000106067423 */ /* 0x000fc8000000400d */
[C---:B------:R-:W-:Y:S01]  /*15c0*/  FADD R11, R6.reuse, -12583039 ;  /* 0xcb40007f060b7421 */ /* 0x040fe20000000000 */
[----:B------:R-:W-:-:S03]  /*15d0*/  SHF.L.U32 R6, R6, 0x17, RZ ;  /* 0x0000001706067819 */ /* 0x000fc600000006ff */
[----:B------:R-:W-:-:S04]  /*15e0*/  FFMA R11, R0, 1.4426950216293334961, -R11 ;  /* 0x3fb8aa3b000b7823 */ /* 0x000fc8000000080b */
[----:B------:R-:W-:-:S06]  /*15f0*/  FFMA R11, R0, 1.925963033500011079e-08, R11 ;  /* 0x32a57060000b7823 */ /* 0x000fcc000000000b */
[----:B------:R-:W0:Y:S02]  /*1600*/  MUFU.EX2 R11, R11 ;  /* 0x0000000b000b7308 */ /* 0x000e240000000800 */
[----:B0-----:R-:W-:-:S07]  /*1610*/  FFMA R7, R6, R11, R7 ;  /* 0x0000000b06077223 */ /* 0x001fce0000000007 */
.L_x_6:
[----:B------:R-:W0:Y:S02]  /*1620*/  LDC R0, c[0x0][0x394] ;  /* 0x0000e500ff007b82 */ /* 0x000e240000000800 */
[----:B0-----:R-:W-:-:S13]  /*1630*/  ISETP.GE.AND P0, PT, R0, 0x1, PT ;  /* 0x000000010000780c */ /* 0x001fda0003f06270 */
[----:B------:R-:W-:Y:S05]  /*1640*/  @!P0 EXIT ;  /* 0x000000000000894d */ /* 0x000fea0003800000 */
[----:B------:R-:W-:Y:S01]  /*1650*/  VIADDMNMX R2, R9, 0x1, R4, !PT ;  /* 0x0000000109027846 */ /* 0x000fe20007800104 */
[----:B------:R-:W-:-:S03]  /*1660*/  IMAD.MOV.U32 R13, RZ, RZ, R9 ;  /* 0x000000ffff0d7224 */ /* 0x000fc600078e0009 */
[----:B------:R-:W-:-:S04]  /*1670*/  IADD3 R8, PT, PT, -R9, R2, RZ ;  /* 0x0000000209087210 */ /* 0x000fc80007ffe1ff */
[----:B------:R-:W-:-:S13]  /*1680*/  LOP3.LUT P0, R8, R8, 0x3, RZ, 0xc0, !PT ;  /* 0x0000000308087812 */ /* 0x000fda000780c0ff */
[----:B------:R-:W-:Y:S05]  /*1690*/  @!P0 BRA `(.L_x_11) ;  /* 0x0000000000a48947 */ /* 0x000fea0003800000 */
[----:B------:R-:W0:Y:S01]  /*16a0*/  LDC.64 R14, c[0x0][0x388] ;  /* 0x0000e200ff0e7b82 */ /* 0x000e220000000a00 */
[----:B------:R-:W-:Y:S01]  /*16b0*/  IADD3 R13, PT, PT, R9, R8, RZ ;  /* 0x00000008090d7210 */ /* 0x000fe20007ffe0ff */
[----:B------:R-:W-:-:S06]  /*16c0*/  IMAD.MOV R8, RZ, RZ, -R8 ;  /* 0x000000ffff087224 */ /* 0x000fcc00078e0a08 */
[----:B------:R-:W1:Y:S01]  /*16d0*/  LDC.64 R10, c[0x0][0x380] ;  /* 0x0000e000ff0a7b82 */ /* 0x000e620000000a00 */
[----:B0-----:R-:W-:-:S03]  /*16e0*/  IMAD.WIDE.U32 R14, R9, 0x4, R14 ;  /* 0x00000004090e7825 */ /* 0x001fc600078e000e */
[----:B------:R-:W-:Y:S01]  /*16f0*/  MOV R6, R14 ;  /* 0x0000000e00067202 */ /* 0x000fe20000000f00 */
[----:B-1----:R-:W-:-:S07]  /*1700*/  IMAD.WIDE.U32 R10, R9, 0x4, R10 ;  /* 0x00000004090a7825 */ /* 0x002fce00078e000a */
.L_x_13:
[----:B------:R-:W2:Y:S01]  /*1710*/  LDG.E R0, desc[UR4][R10.64] ;  /* 0x000000040a007981 */ /* 0x000ea2000c1e1900 */
[----:B0-----:R-:W-:Y:S01]  /*1720*/  HFMA2 R3, -RZ, RZ, 0.96630859375, -0.0022525787353515625 ;  /* 0x3bbb989dff037431 */ /* 0x001fe200000001ff */
[----:B------:R-:W-:Y:S02]  /*1730*/  MOV R12, 0x437c0000 ;  /* 0x437c0000000c7802 */ /* 0x000fe40000000f00 */
[----:B------:R-:W-:-:S04]  /*1740*/  IADD3 R8, PT, PT, R8, 0x1, RZ ;  /* 0x0000000108087810 */ /* 0x000fc80007ffe0ff */
[----:B------:R-:W-:Y:S01]  /*1750*/  ISETP.NE.AND P2, PT, R8, RZ, PT ;  /* 0x000000ff0800720c */ /* 0x000fe20003f45270 */
[----:B--2--5:R-:W-:-:S04]  /*1760*/  FADD R0, R0, -R5 ;  /* 0x8000000500007221 */ /* 0x024fc80000000000 */
[----:B------:R-:W-:-:S04]  /*1770*/  FFMA.SAT R3, R0, R3, 0.5 ;  /* 0x3f00000000037423 */ /* 0x000fc80000002003 */
[----:B------:R-:W-:Y:S02]  /*1780*/  FFMA.RM R3, R3, R12, 12582913 ;  /* 0x4b40000103037423 */ /* 0x000fe4000000400c */
[----:B------:R-:W0:Y:S02]  /*1790*/  MUFU.RCP R12, R7 ;  /* 0x00000007000c7308 */ /* 0x000e240000001000 */
[----:B------:R-:W-:-:S04]  /*17a0*/  FADD R17, R3, -12583039 ;  /* 0xcb40007f03117421 */ /* 0x000fc80000000000 */
[----:B------:R-:W-:-:S04]  /*17b0*/  FFMA R17, R0, 1.4426950216293334961, -R17 ;  /* 0x3fb8aa3b00117823 */ /* 0x000fc80000000811 */
[----:B------:R-:W-:Y:S01]  /*17c0*/  FFMA R17, R0, 1.925963033500011079e-08, R17 ;  /* 0x32a5706000117823 */ /* 0x000fe20000000011 */
[----:B------:R-:W-:-:S05]  /*17d0*/  IMAD.SHL.U32 R0, R3, 0x800000, RZ ;  /* 0x0080000003007824 */ /* 0x000fca00078e00ff */
[----:B------:R-:W1:Y:S01]  /*17e0*/  MUFU.EX2 R17, R17 ;  /* 0x0000001100117308 */ /* 0x000e620000000800 */
[----:B0-----:R-:W-:-:S04]  /*17f0*/  FFMA R3, R12, -R7, 1 ;  /* 0x3f8000000c037423 */ /* 0x001fc80000000807 */
[----:B------:R-:W-:Y:S01]  /*1800*/  FFMA R3, R12, R3, R12 ;  /* 0x000000030c037223 */ /* 0x000fe2000000000c */
[----:B-1----:R-:W-:-:S04]  /*1810*/  FMUL R0, R0, R17 ;  /* 0x0000001100007220 */ /* 0x002fc80000400000 */
[----:B------:R-:W0:Y:S01]  /*1820*/  FCHK P0, R0, R7 ;  /* 0x0000000700007302 */ /* 0x000e220000000000 */
[----:B------:R-:W-:-:S04]  /*1830*/  FFMA R12, R0, R3, RZ ;  /* 0x00000003000c7223 */ /* 0x000fc800000000ff */
[----:B------:R-:W-:-:S04]  /*1840*/  FFMA R14, R12, -R7, R0 ;  /* 0x800000070c0e7223 */ /* 0x000fc80000000000 */
[----:B------:R-:W-:Y:S01]  /*1850*/  FFMA R3, R3, R14, R12 ;  /* 0x0000000e03037223 */ /* 0x000fe2000000000c */
[----:B0-----:R-:W-:Y:S06]  /*1860*/  @!P0 BRA `(.L_x_12) ;  /* 0x0000000000108947 */ /* 0x001fec0003800000 */
[----:B------:R-:W-:Y:S02]  /*1870*/  MOV R3, R7 ;  /* 0x0000000700037202 */ /* 0x000fe40000000f00 */
[----:B------:R-:W-:-:S07]  /*1880*/  MOV R12, 0x18a0 ;  /* 0x000018a0000c7802 */ /* 0x000fce0000000f00 */
[----:B------:R-:W-:Y:S05]  /*1890*/  CALL.REL.NOINC `($__internal_0_$__cuda_sm3x_div_rn_noftz_f32_slowpath) ;  /* 0x0000000800187944 */ /* 0x000fea0003c00000 */
[----:B------:R-:W-:-:S07]  /*18a0*/  IMAD.MOV.U32 R3, RZ, RZ, R0 ;  /* 0x000000ffff037224 */ /* 0x000fce00078e0000 */
.L_x_12:
[----:B------:R-:W-:Y:S02]  /*18b0*/  MOV R16, R6 ;  /* 0x0000000600107202 */ /* 0x000fe40000000f00 */
[-C--:B------:R-:W-:Y:S02]  /*18c0*/  MOV R17, R15.reuse ;  /* 0x0000000f00117202 */ /* 0x080fe40000000f00 */
[----:B------:R-:W-:Y:S02]  /*18d0*/  IADD3 R10, P1, PT, R10, 0x4, RZ ;  /* 0x000000040a0a7810 */ /* 0x000fe40007f3e0ff */
[----:B------:R-:W-:Y:S01]  /*18e0*/  IADD3 R6, P0, PT, R6, 0x4, RZ ;  /* 0x0000000406067810 */ /* 0x000fe20007f1e0ff */
[----:B------:R0:W-:Y:S02]  /*18f0*/  STG.E desc[UR4][R16.64], R3 ;  /* 0x0000000310007986 */ /* 0x0001e4000c101904 */
[----:B------:R-:W-:Y:S01]  /*1900*/  IMAD.X R11, RZ, RZ, R11, P1 ;  /* 0x000000ffff0b7224 */ /* 0x000fe200008e060b */
[----:B------:R-:W-:Y:S01]  /*1910*/  IADD3.X R15, PT, PT, RZ, R15, RZ, P0, !PT ;  /* 0x0000000fff0f7210 */ /* 0x000fe200007fe4ff */
[----:B------:R-:W-:Y:S08]  /*1920*/  @P2 BRA `(.L_x_13) ;  /* 0xfffffffc00782947 */ /* 0x000ff0000383ffff */
.L_x_11:
[----:B------:R-:W-:-:S04]  /*1930*/  IADD3 R2, PT, PT, R9, -R2, RZ ;  /* 0x8000000209027210 */ /* 0x000fc80007ffe0ff */
[----:B------:R-:W-:-:S13]  /*1940*/  ISETP.GT.U32.AND P0, PT, R2, -0x4, PT ;  /* 0xfffffffc0200780c */ /* 0x000fda0003f04070 */
[----:B------:R-:W-:Y:S05]  /*1950*/  @P0 EXIT ;  /* 0x000000000000094d */ /* 0x000fea0003800000 */
[----:B------:R-:W1:Y:S01]  /*1960*/  LDCU.128 UR8, c[0x0][0x380] ;  /* 0x00007000ff0877ac */ /* 0x000e620008000c00 */
[----:B------:R-:W-:Y:S02]  /*1970*/  HFMA2 R9, -RZ, RZ, 0, 0 ;  /* 0x00000000ff097431 */ /* 0x000fe400000001ff */
[----:B------:R-:W-:-:S04]  /*1980*/  IMAD.MOV.U32 R8, RZ, RZ, 0x8 ;  /* 0x00000008ff087424 */ /* 0x000fc800078e00ff */
[----:B------:R-:W-:-:S03]  /*1990*/  IMAD.WIDE.U32 R8, R13, 0x4, R8 ;  /* 0x000000040d087825 */ /* 0x000fc600078e0008 */
[C---:B-1----:R-:W-:Y:S02]  /*19a0*/  IADD3 R2, P0, PT, R8.reuse, UR10, RZ ;  /* 0x0000000a08027c10 */ /* 0x042fe4000ff1e0ff */
[----:B------:R-:W-:Y:S02]  /*19b0*/  IADD3 R8, P1, PT, R8, UR8, RZ ;  /* 0x0000000808087c10 */ /* 0x000fe4000ff3e0ff */
[C---:B0-----:R-:W-:Y:S02]  /*19c0*/  IADD3.X R3, PT, PT, R9.reuse, UR11, RZ, P0, !PT ;  /* 0x0000000b09037c10 */ /* 0x041fe400087fe4ff */
[----:B------:R-:W-:-:S09]  /*19d0*/  IADD3.X R9, PT, PT, R9, UR9, RZ, P1, !PT ;  /* 0x0000000909097c10 */ /* 0x000fd20008ffe4ff */
.L_x_18:
[----:B------:R-:W2:Y:S01]  /*19e0*/  LDG.E R0, desc[UR4][R8.64+-0x8] ;  /* 0xfffff80408007981 */ /* 0x000ea2000c1e1900 */
[----:B0-----:R-:W-:Y:S01]  /*19f0*/  MOV R11, 0x3bbb989d ;  /* 0x3bbb989d000b7802 */ /* 0x001fe20000000f00 */
[----:B------:R-:W-:Y:S01]  /*1a00*/  IMAD.MOV.U32 R15, RZ, RZ, 0x437c0000 ;  /* 0x437c0000ff0f7424 */ /* 0x000fe200078e00ff */
[----:B------:R-:W0:Y:S01]  /*1a10*/  MUFU.RCP R10, R7 ;  /* 0x00000007000a7308 */ /* 0x000e220000001000 */
[----:B------:R-:W-:-:S04]  /*1a20*/  IADD3 R13, PT, PT, R13, 0x4, RZ ;  /* 0x000000040d0d7810 */ /* 0x000fc80007ffe0ff */
[----:B------:R-:W-:Y:S01]  /*1a30*/  ISETP.GE.AND P2, PT, R13, R4, PT ;  /* 0x000000040d00720c */ /* 0x000fe20003f46270 */
[----:B--2--5:R-:W-:-:S04]  /*1a40*/  FADD R0, R0, -R5 ;  /* 0x8000000500007221 */ /* 0x024fc80000000000 */
[----:B------:R-:W-:-:S04]  /*1a50*/  FFMA.SAT R6, R0, R11, 0.5 ;  /* 0x3f00000000067423 */ /* 0x000fc8000000200b */
[----:B------:R-:W-:Y:S01]  /*1a60*/  FFMA.RM R6, R6, R15, 12582913 ;  /* 0x4b40000106067423 */ /* 0x000fe2000000400f */
[----:B0-----:R-:W-:-:S03]  /*1a70*/  FFMA R15, R10, -R7, 1 ;  /* 0x3f8000000a0f7423 */ /* 0x001fc60000000807 */
[C---:B------:R-:W-:Y:S01]  /*1a80*/  FADD R11, R6.reuse, -12583039 ;  /* 0xcb40007f060b7421 */ /* 0x040fe20000000000 */
[----:B------:R-:W-:-:S03]  /*1a90*/  SHF.L.U32 R6, R6, 0x17, RZ ;  /* 0x0000001706067819 */ /* 0x000fc600000006ff */
[----:B------:R-:W-:-:S04]  /*1aa0*/  FFMA R11, R0, 1.4426950216293334961, -R11 ;  /* 0x3fb8aa3b000b7823 */ /* 0x000fc8000000080b */
[----:B------:R-:W-:Y:S01]  /*1ab0*/  FFMA R11, R0, 1.925963033500011079e-08, R11 ;  /* 0x32a57060000b7823 */ /* 0x000fe2000000000b */
[----:B------:R-:W-:Y:S01]  /*1ac0*/  FFMA R0, R10, R15, R10 ;  /* 0x0000000f0a007223 */ /* 0x000fe2000000000a */
[----:B------:R-:W-:-:S04]  /*1ad0*/  IMAD.MOV.U32 R10, RZ, RZ, R2 ;  /* 0x000000ffff0a7224 */ /* 0x000fc800078e0002 */
[----:B------:R-:W0:Y:S02]  /*1ae0*/  MUFU.EX2 R11, R11 ;  /* 0x0000000b000b7308 */ /* 0x000e240000000800 */
[----:B0-----:R-:W-:Y:S01]  /*1af0*/  FMUL R17, R6, R11 ;  /* 0x0000000b06117220 */ /* 0x001fe20000400000 */
[----:B------:R-:W-:-:S05]  /*1b00*/  MOV R11, R3 ;  /* 0x00000003000b7202 */ /* 0x000fca0000000f00 */
[----:B------:R-:W0:Y:S01]  /*1b10*/  FCHK P0, R17, R7 ;  /* 0x0000000711007302 */ /* 0x000e220000000000 */
[----:B------:R-:W-:-:S04]  /*1b20*/  FFMA R6, R0, R17, RZ ;  /* 0x0000001100067223 */ /* 0x000fc800000000ff */
[----:B------:R-:W-:-:S04]  /*1b30*/  FFMA R15, R6, -R7, R17 ;  /* 0x80000007060f7223 */ /* 0x000fc80000000011 */
[----:B------:R-:W-:Y:S01]  /*1b40*/  FFMA R15, R0, R15, R6 ;  /* 0x0000000f000f7223 */ /* 0x000fe20000000006 */
[----:B0-----:R-:W-:Y:S06]  /*1b50*/  @!P0 BRA `(.L_x_14) ;  /* 0x0000000000148947 */ /* 0x001fec0003800000 */
[----:B------:R-:W-:Y:S01]  /*1b60*/  MOV R0, R17 ;  /* 0x0000001100007202 */ /* 0x000fe20000000f00 */
[----:B------:R-:W-:Y:S01]  /*1b70*/  IMAD.MOV.U32 R3, RZ, RZ, R7 ;  /* 0x000000ffff037224 */ /* 0x000fe200078e0007 */
[----:B------:R-:W-:-:S07]  /*1b80*/  MOV R12, 0x1ba0 ;  /* 0x00001ba0000c7802 */ /* 0x000fce0000000f00 */
[----:B------:R-:W-:Y:S05]  /*1b90*/  CALL.REL.NOINC `($__internal_0_$__cuda_sm3x_div_rn_noftz_f32_slowpath) ;  /* 0x0000000400587944 */ /* 0x000fea0003c00000 */
[----:B------:R-:W-:-:S07]  /*1ba0*/  MOV R15, R0 ;  /* 0x00000000000f7202 */ /* 0x000fce0000000f00 */
.L_x_14:
[----:B------:R0:W-:Y:S04]  /*1bb0*/  STG.E desc[UR4][R10.64+-0x8], R15 ;  /* 0xfffff80f0a007986 */ /* 0x0001e8000c101904 */
[----:B------:R-:W2:Y:S01]  /*1bc0*/  LDG.E R0, desc[UR4][R8.64+-0x4] ;  /* 0xfffffc0408007981 */ /* 0x000ea2000c1e1900 */
[----:B------:R-:W-:Y:S02]  /*1bd0*/  HFMA2 R3, -RZ, RZ, 0.96630859375, -0.0022525787353515625 ;  /* 0x3bbb989dff037431 */ /* 0x000fe400000001ff */
[----:B------:R-:W-:Y:S01]  /*1be0*/  IMAD.MOV.U32 R17, RZ, RZ, 0x437c0000 ;  /* 0x437c0000ff117424 */ /* 0x000fe200078e00ff */
[----:B------:R-:W0:Y:S02]  /*1bf0*/  MUFU.RCP R6, R7 ;  /* 0x0000000700067308 */ /* 0x000e240000001000 */
[----:B0-----:R-:W-:Y:S01]  /*1c00*/  FFMA R15, R6, -R7, 1 ;  /* 0x3f800000060f7423 */ /* 0x001fe20000000807 */
[----:B--2---:R-:W-:-:S04]  /*1c10*/  FADD R0, R0, -R5 ;  /* 0x8000000500007221 */ /* 0x004fc80000000000 */
[----:B------:R-:W-:-:S04]  /*1c20*/  FFMA.SAT R2, R0, R3, 0.5 ;  /* 0x3f00000000027423 */ /* 0x000fc80000002003 */
[----:B------:R-:W-:-:S04]  /*1c30*/  FFMA.RM R2, R2, R17, 12582913 ;  /* 0x4b40000102027423 */ /* 0x000fc80000004011 */
[C---:B------:R-:W-:Y:S01]  /*1c40*/  FADD R3, R2.reuse, -12583039 ;  /* 0xcb40007f02037421 */ /* 0x040fe20000000000 */
[----:B------:R-:W-:-:S03]  /*1c50*/  SHF.L.U32 R2, R2, 0x17, RZ ;  /* 0x0000001702027819 */ /* 0x000fc600000006ff */
[----:B------:R-:W-:-:S04]  /*1c60*/  FFMA R3, R0, 1.4426950216293334961, -R3 ;  /* 0x3fb8aa3b00037823 */ /* 0x000fc80000000803 */
[----:B------:R-:W-:Y:S01]  /*1c70*/  FFMA R3, R0, 1.925963033500011079e-08, R3 ;  /* 0x32a5706000037823 */ /* 0x000fe20000000003 */
[----:B------:R-:W-:-:S05]  /*1c80*/  FFMA R0, R6, R15, R6 ;  /* 0x0000000f06007223 */ /* 0x000fca0000000006 */
[----:B------:R-:W0:Y:S02]  /*1c90*/  MUFU.EX2 R3, R3 ;  /* 0x0000000300037308 */ /* 0x000e240000000800 */
[----:B0-----:R-:W-:-:S06]  /*1ca0*/  FMUL R17, R2, R3 ;  /* 0x0000000302117220 */ /* 0x001fcc0000400000 */
        /* <DEDUP_REMOVED lines=10> */
.L_x_15:
[----:B------:R0:W-:Y:S04]  /*1d50*/  STG.E desc[UR4][R10.64+-0x4], R15 ;  /* 0xfffffc0f0a007986 */ /* 0x0001e8000c101904 */
[----:B------:R-:W2:Y:S01]  /*1d60*/  LDG.E R0, desc[UR4][R8.64] ;  /* 0x0000000408007981 */ /* 0x000ea2000c1e1900 */
[----:B------:R-:W-:Y:S01]  /*1d70*/  MOV R3, 0x3bbb989d ;  /* 0x3bbb989d00037802 */ /* 0x000fe20000000f00 */
        /* <DEDUP_REMOVED lines=23> */
.L_x_16:
        /* <DEDUP_REMOVED lines=26> */
.L_x_17:
[----:B------:R0:W-:Y:S01]  /*2090*/  STG.E desc[UR4][R10.64+0x4], R15 ;  /* 0x0000040f0a007986 */ /* 0x0001e2000c101904 */
[----:B------:R-:W-:Y:S02]  /*20a0*/  IADD3 R8, P1, PT, R8, 0x10, RZ ;  /* 0x0000001008087810 */ /* 0x000fe40007f3e0ff */
[----:B------:R-:W-:-:S03]  /*20b0*/  IADD3 R2, P0, PT, R10, 0x10, RZ ;  /* 0x000000100a027810 */ /* 0x000fc60007f1e0ff */
[----:B------:R-:W-:Y:S01]  /*20c0*/  IMAD.X R9, RZ, RZ, R9, P1 ;  /* 0x000000ffff097224 */ /* 0x000fe200008e0609 */
[----:B------:R-:W-:Y:S01]  /*20d0*/  IADD3.X R3, PT, PT, RZ, R11, RZ, P0, !PT ;  /* 0x0000000bff037210 */ /* 0x000fe200007fe4ff */
[----:B------:R-:W-:Y:S08]  /*20e0*/  @!P2 BRA `(.L_x_18) ;  /* 0xfffffff8003ca947 */ /* 0x000ff0000383ffff */
[----:B------:R-:W-:Y:S05]  /*20f0*/  EXIT ;  /* 0x000000000000794d */ /* 0x000fea0003800000 */
        .weak           $__internal_0_$__cuda_sm3x_div_rn_noftz_f32_slowpath
        .type           $__internal_0_$__cuda_sm3x_div_rn_noftz_f32_slowpath,@function
        .size           $__internal_0_$__cuda_sm3x_div_rn_noftz_f32_slowpath,(.L_x_28 - $__internal_0_$__cuda_sm3x_div_rn_noftz_f32_slowpath)
$__internal_0_$__cuda_sm3x_div_rn_noftz_f32_slowpath:
[----:B------:R-:W-:Y:S02]  /*2100*/  SHF.R.U32.HI R14, RZ, 0x17, R3 ;  /* 0x00000017ff0e7819 */ /* 0x000fe40000011603 */
[----:B------:R-:W-:Y:S02]  /*2110*/  SHF.R.U32.HI R16, RZ, 0x17, R0 ;  /* 0x00000017ff107819 */ /* 0x000fe40000011600 */
[----:B------:R-:W-:Y:S02]  /*2120*/  LOP3.LUT R14, R14, 0xff, RZ, 0xc0, !PT ;  /* 0x000000ff0e0e7812 */ /* 0x000fe400078ec0ff */
[----:B------:R-:W-:Y:S02]  /*2130*/  LOP3.LUT R21, R16, 0xff, RZ, 0xc0, !PT ;  /* 0x000000ff10157812 */ /* 0x000fe400078ec0ff */
[----:B------:R-:W-:Y:S02]  /*2140*/  IADD3 R18, PT, PT, R14, -0x1, RZ ;  /* 0xffffffff0e127810 */ /* 0x000fe40007ffe0ff */
[----:B------:R-:W-:-:S02]  /*2150*/  IADD3 R17, PT, PT, R21, -0x1, RZ ;  /* 0xffffffff15117810 */ /* 0x000fc40007ffe0ff */
[----:B------:R-:W-:-:S04]  /*2160*/  ISETP.GT.U32.AND P0, PT, R18, 0xfd, PT ;  /* 0x000000fd1200780c */ /* 0x000fc80003f04070 */
[----:B------:R-:W-:-:S13]  /*2170*/  ISETP.GT.U32.OR P0, PT, R17, 0xfd, P0 ;  /* 0x000000fd1100780c */ /* 0x000fda0000704470 */
[----:B------:R-:W-:Y:S01]  /*2180*/  @!P0 IMAD.MOV.U32 R16, RZ, RZ, RZ ;  /* 0x000000ffff108224 */ /* 0x000fe200078e00ff */
[----:B------:R-:W-:Y:S06]  /*2190*/  @!P0 BRA `(.L_x_19) ;  /* 0x00000000005c8947 */ /* 0x000fec0003800000 */
[----:B------:R-:W-:Y:S02]  /*21a0*/  FSETP.GTU.FTZ.AND P0, PT, |R0|, +INF , PT ;  /* 0x7f8000000000780b */ /* 0x000fe40003f1c200 */
[----:B------:R-:W-:-:S04]  /*21b0*/  FSETP.GTU.FTZ.AND P1, PT, |R3|, +INF , PT ;  /* 0x7f8000000300780b */ /* 0x000fc80003f3c200 */
[----:B------:R-:W-:-:S13]  /*21c0*/  PLOP3.LUT P0, PT, P0, P1, PT, 0xf8, 0x8f ;  /* 0x00000000008f781c */ /* 0x000fda0000703f70 */
[----:B------:R-:W-:Y:S05]  /*21d0*/  @P0 BRA `(.L_x_20) ;  /* 0x0000000400440947 */ /* 0x000fea0003800000 */
[----:B------:R-:W-:-:S13]  /*21e0*/  LOP3.LUT P0, RZ, R3, 0x7fffffff, R0, 0xc8, !PT ;  /* 0x7fffffff03ff7812 */ /* 0x000fda000780c800 */
[----:B------:R-:W-:Y:S05]  /*21f0*/  @!P0 BRA `(.L_x_21) ;  /* 0x0000000400348947 */ /* 0x000fea0003800000 */
[C---:B------:R-:W-:Y:S02]  /*2200*/  FSETP.NEU.FTZ.AND P3, PT, |R0|.reuse, +INF , PT ;  /* 0x7f8000000000780b */ /* 0x040fe40003f7d200 */
[----:B------:R-:W-:Y:S02]  /*2210*/  FSETP.NEU.FTZ.AND P1, PT, |R3|, +INF , PT ;  /* 0x7f8000000300780b */ /* 0x000fe40003f3d200 */
[----:B------:R-:W-:-:S11]  /*2220*/  FSETP.NEU.FTZ.AND P0, PT, |R0|, +INF , PT ;  /* 0x7f8000000000780b */ /* 0x000fd60003f1d200 */
[----:B------:R-:W-:Y:S05]  /*2230*/  @!P1 BRA !P3, `(.L_x_21) ;  /* 0x0000000400249947 */ /* 0x000fea0005800000 */
[----:B------:R-:W-:-:S04]  /*2240*/  LOP3.LUT P3, RZ, R0, 0x7fffffff, RZ, 0xc0, !PT ;  /* 0x7fffffff00ff7812 */ /* 0x000fc8000786c0ff */
[----:B------:R-:W-:-:S13]  /*2250*/  PLOP3.LUT P1, PT, P1, P3, PT, 0x2f, 0xf2 ;  /* 0x0000000000f2781c */ /* 0x000fda0000f26577 */
[----:B------:R-:W-:Y:S05]  /*2260*/  @P1 BRA `(.L_x_22) ;  /* 0x0000000400101947 */ /* 0x000fea0003800000 */
[----:B------:R-:W-:-:S04]  /*2270*/  LOP3.LUT P1, RZ, R3, 0x7fffffff, RZ, 0xc0, !PT ;  /* 0x7fffffff03ff7812 */ /* 0x000fc8000782c0ff */
[----:B------:R-:W-:-:S13]  /*2280*/  PLOP3.LUT P0, PT, P0, P1, PT, 0x2f, 0xf2 ;  /* 0x0000000000f2781c */ /* 0x000fda0000702577 */
[----:B------:R-:W-:Y:S05]  /*2290*/  @P0 BRA `(.L_x_23) ;  /* 0x0000000000f80947 */ /* 0x000fea0003800000 */
[----:B------:R-:W-:Y:S02]  /*22a0*/  ISETP.GE.AND P0, PT, R17, RZ, PT ;  /* 0x000000ff1100720c */ /* 0x000fe40003f06270 */
[----:B------:R-:W-:-:S11]  /*22b0*/  ISETP.GE.AND P1, PT, R18, RZ, PT ;  /* 0x000000ff1200720c */ /* 0x000fd60003f26270 */
[----:B------:R-:W-:Y:S01]  /*22c0*/  @P0 MOV R16, RZ ;  /* 0x000000ff00100202 */ /* 0x000fe20000000f00 */
[----:B------:R-:W-:Y:S01]  /*22d0*/  @!P0 FFMA R0, R0, 1.84467440737095516160e+19, RZ ;  /* 0x5f80000000008823 */ /* 0x000fe200000000ff */
[----:B------:R-:W-:Y:S01]  /*22e0*/  @!P0 MOV R16, 0xffffffc0 ;  /* 0xffffffc000108802 */ /* 0x000fe20000000f00 */
[----:B------:R-:W-:-:S04]  /*22f0*/  @!P1 FFMA R3, R3, 1.84467440737095516160e+19, RZ ;  /* 0x5f80000003039823 */ /* 0x000fc800000000ff */
[----:B------:R-:W-:-:S07]  /*2300*/  @!P1 VIADD R16, R16, 0x40 ;  /* 0x0000004010109836 */ /* 0x000fce0000000000 */
.L_x_19:
[----:B------:R-:W-:-:S04]  /*2310*/  LEA R18, R14, 0xc0800000, 0x17 ;  /* 0xc08000000e127811 */ /* 0x000fc800078eb8ff */
[----:B------:R-:W-:Y:S02]  /*2320*/  IADD3 R20, PT, PT, -R18, R3, RZ ;  /* 0x0000000312147210 */ /* 0x000fe40007ffe1ff */
[----:B------:R-:W-:Y:S02]  /*2330*/  IADD3 R3, PT, PT, R21, -0x7f, RZ ;  /* 0xffffff8115037810 */ /* 0x000fe40007ffe0ff */
[----:B------:R-:W0:Y:S01]  /*2340*/  MUFU.RCP R17, R20 ;  /* 0x0000001400117308 */ /* 0x000e220000001000 */
[----:B------:R-:W-:Y:S02]  /*2350*/  FADD.FTZ R19, -R20, -RZ ;  /* 0x800000ff14137221 */ /* 0x000fe40000010100 */
[----:B------:R-:W-:Y:S02]  /*2360*/  IMAD R0, R3, -0x800000, R0 ;  /* 0xff80000003007824 */ /* 0x000fe400078e0200 */
[----:B0-----:R-:W-:-:S04]  /*2370*/  FFMA R18, R17, R19, 1 ;  /* 0x3f80000011127423 */ /* 0x001fc80000000013 */
[----:B------:R-:W-:-:S04]  /*2380*/  FFMA R17, R17, R18, R17 ;  /* 0x0000001211117223 */ /* 0x000fc80000000011 */
[----:B------:R-:W-:-:S04]  /*2390*/  FFMA R18, R0, R17, RZ ;  /* 0x0000001100127223 */ /* 0x000fc800000000ff */
[----:B------:R-:W-:-:S04]  /*23a0*/  FFMA R21, R19, R18, R0 ;  /* 0x0000001213157223 */ /* 0x000fc80000000000 */
[----:B------:R-:W-:Y:S01]  /*23b0*/  FFMA R18, R17, R21, R18 ;  /* 0x0000001511127223 */ /* 0x000fe20000000012 */
[----:B------:R-:W-:-:S03]  /*23c0*/  IADD3 R21, PT, PT, R3, 0x7f, -R14 ;  /* 0x0000007f03157810 */ /* 0x000fc60007ffe80e */
[----:B------:R-:W-:Y:S02]  /*23d0*/  FFMA R19, R19, R18, R0 ;  /* 0x0000001213137223 */ /* 0x000fe40000000000 */
[----:B------:R-:W-:Y:S02]  /*23e0*/  IMAD.IADD R21, R21, 0x1, R16 ;  /* 0x0000000115157824 */ /* 0x000fe400078e0210 */
[----:B------:R-:W-:-:S05]  /*23f0*/  FFMA R0, R17, R19, R18 ;  /* 0x0000001311007223 */ /* 0x000fca0000000012 */
[----:B------:R-:W-:-:S04]  /*2400*/  SHF.R.U32.HI R3, RZ, 0x17, R0 ;  /* 0x00000017ff037819 */ /* 0x000fc80000011600 */
[----:B------:R-:W-:-:S04]  /*2410*/  LOP3.LUT R3, R3, 0xff, RZ, 0xc0, !PT ;  /* 0x000000ff03037812 */ /* 0x000fc800078ec0ff */
[----:B------:R-:W-:-:S04]  /*2420*/  IADD3 R16, PT, PT, R3, R21, RZ ;  /* 0x0000001503107210 */ /* 0x000fc80007ffe0ff */
[----:B------:R-:W-:-:S04]  /*2430*/  IADD3 R3, PT, PT, R16, -0x1, RZ ;  /* 0xffffffff10037810 */ /* 0x000fc80007ffe0ff */
[----:B------:R-:W-:-:S13]  /*2440*/  ISETP.GE.U32.AND P0, PT, R3, 0xfe, PT ;  /* 0x000000fe0300780c */ /* 0x000fda0003f06070 */
[----:B------:R-:W-:Y:S05]  /*2450*/  @!P0 BRA `(.L_x_24) ;  /* 0x0000000000808947 */ /* 0x000fea0003800000 */
[----:B------:R-:W-:-:S13]  /*2460*/  ISETP.GT.AND P0, PT, R16, 0xfe, PT ;  /* 0x000000fe1000780c */ /* 0x000fda0003f04270 */
[----:B------:R-:W-:Y:S05]  /*2470*/  @P0 BRA `(.L_x_25) ;  /* 0x00000000006c0947 */ /* 0x000fea0003800000 */
[----:B------:R-:W-:-:S13]  /*2480*/  ISETP.GE.AND P0, PT, R16, 0x1, PT ;  /* 0x000000011000780c */ /* 0x000fda0003f06270 */
[----:B------:R-:W-:Y:S05]  /*2490*/  @P0 BRA `(.L_x_26) ;  /* 0x0000000000980947 */ /* 0x000fea0003800000 */
[----:B------:R-:W-:Y:S02]  /*24a0*/  ISETP.GE.AND P0, PT, R16, -0x18, PT ;  /* 0xffffffe81000780c */ /* 0x000fe40003f06270 */
[----:B------:R-:W-:-:S11]  /*24b0*/  LOP3.LUT R0, R0, 0x80000000, RZ, 0xc0, !PT ;  /* 0x8000000000007812 */ /* 0x000fd600078ec0ff */
[----:B------:R-:W-:Y:S05]  /*24c0*/  @!P0 BRA `(.L_x_26) ;  /* 0x00000000008c8947 */ /* 0x000fea0003800000 */
[-CC-:B------:R-:W-:Y:S01]  /*24d0*/  FFMA.RZ R3, R17, R19.reuse, R18.reuse ;  /* 0x0000001311037223 */ /* 0x180fe2000000c012 */
[C---:B------:R-:W-:Y:S02]  /*24e0*/  ISETP.NE.AND P3, PT, R16.reuse, RZ, PT ;  /* 0x000000ff1000720c */ /* 0x040fe40003f65270 */
[C---:B------:R-:W-:Y:S02]  /*24f0*/  ISETP.NE.AND P1, PT, R16.reuse, RZ, PT ;  /* 0x000000ff1000720c */ /* 0x040fe40003f25270 */
[----:B------:R-:W-:Y:S01]  /*2500*/  LOP3.LUT R14, R3, 0x7fffff, RZ, 0xc0, !PT ;  /* 0x007fffff030e7812 */ /* 0x000fe200078ec0ff */
[CCC-:B------:R-:W-:Y:S01]  /*2510*/  FFMA.RP R3, R17.reuse, R19.reuse, R18.reuse ;  /* 0x0000001311037223 */ /* 0x1c0fe20000008012 */
[----:B------:R-:W-:Y:S01]  /*2520*/  FFMA.RM R18, R17, R19, R18 ;  /* 0x0000001311127223 */ /* 0x000fe20000004012 */
[----:B------:R-:W-:Y:S01]  /*2530*/  VIADD R17, R16, 0x20 ;  /* 0x0000002010117836 */ /* 0x000fe20000000000 */
[----:B------:R-:W-:Y:S02]  /*2540*/  LOP3.LUT R14, R14, 0x800000, RZ, 0xfc, !PT ;  /* 0x008000000e0e7812 */ /* 0x000fe400078efcff */
[----:B------:R-:W-:-:S02]  /*2550*/  IADD3 R16, PT, PT, -R16, RZ, RZ ;  /* 0x000000ff10107210 */ /* 0x000fc40007ffe1ff */
[----:B------:R-:W-:Y:S02]  /*2560*/  SHF.L.U32 R17, R14, R17, RZ ;  /* 0x000000110e117219 */ /* 0x000fe400000006ff */
[----:B------:R-:W-:Y:S02]  /*2570*/  FSETP.NEU.FTZ.AND P0, PT, R3, R18, PT ;  /* 0x000000120300720b */ /* 0x000fe40003f1d000 */
[----:B------:R-:W-:Y:S02]  /*2580*/  SEL R3, R16, RZ, P3 ;  /* 0x000000ff10037207 */ /* 0x000fe40001800000 */
[----:B------:R-:W-:Y:S02]  /*2590*/  ISETP.NE.AND P1, PT, R17, RZ, P1 ;  /* 0x000000ff1100720c */ /* 0x000fe40000f25270 */
[----:B------:R-:W-:Y:S02]  /*25a0*/  SHF.R.U32.HI R3, RZ, R3, R14 ;  /* 0x00000003ff037219 */ /* 0x000fe4000001160e */
[----:B------:R-:W-:-:S02]  /*25b0*/  PLOP3.LUT P0, PT, P0, P1, PT, 0xf8, 0x8f ;  /* 0x00000000008f781c */ /* 0x000fc40000703f70 */
[----:B------:R-:W-:Y:S02]  /*25c0*/  SHF.R.U32.HI R17, RZ, 0x1, R3 ;  /* 0x00000001ff117819 */ /* 0x000fe40000011603 */
[----:B------:R-:W-:-:S04]  /*25d0*/  SEL R14, RZ, 0x1, !P0 ;  /* 0x00000001ff0e7807 */ /* 0x000fc80004000000 */
[----:B------:R-:W-:-:S04]  /*25e0*/  LOP3.LUT R14, R14, 0x1, R17, 0xf8, !PT ;  /* 0x000000010e0e7812 */ /* 0x000fc800078ef811 */
[----:B------:R-:W-:-:S04]  /*25f0*/  LOP3.LUT R14, R14, R3, RZ, 0xc0, !PT ;  /* 0x000000030e0e7212 */ /* 0x000fc800078ec0ff */
[----:B------:R-:W-:-:S04]  /*2600*/  IADD3 R17, PT, PT, R17, R14, RZ ;  /* 0x0000000e11117210 */ /* 0x000fc80007ffe0ff */
[----:B------:R-:W-:Y:S01]  /*2610*/  LOP3.LUT R0, R17, R0, RZ, 0xfc, !PT ;  /* 0x0000000011007212 */ /* 0x000fe200078efcff */
[----:B------:R-:W-:Y:S06]  /*2620*/  BRA `(.L_x_26) ;  /* 0x0000000000347947 */ /* 0x000fec0003800000 */
.L_x_25:
[----:B------:R-:W-:-:S04]  /*2630*/  LOP3.LUT R0, R0, 0x80000000, RZ, 0xc0, !PT ;  /* 0x8000000000007812 */ /* 0x000fc800078ec0ff */
[----:B------:R-:W-:Y:S01]  /*2640*/  LOP3.LUT R0, R0, 0x7f800000, RZ, 0xfc, !PT ;  /* 0x7f80000000007812 */ /* 0x000fe200078efcff */
[----:B------:R-:W-:Y:S06]  /*2650*/  BRA `(.L_x_26) ;  /* 0x0000000000287947 */ /* 0x000fec0003800000 */
.L_x_24:
[----:B------:R-:W-:Y:S01]  /*2660*/  IMAD R0, R21, 0x800000, R0 ;  /* 0x0080000015007824 */ /* 0x000fe200078e0200 */
[----:B------:R-:W-:Y:S06]  /*2670*/  BRA `(.L_x_26) ;  /* 0x0000000000207947 */ /* 0x000fec0003800000 */
.L_x_23:
[----:B------:R-:W-:-:S04]  /*2680*/  LOP3.LUT R0, R3, 0x80000000, R0, 0x48, !PT ;  /* 0x8000000003007812 */ /* 0x000fc800078e4800 */
[----:B------:R-:W-:Y:S01]  /*2690*/  LOP3.LUT R0, R0, 0x7f800000, RZ, 0xfc, !PT ;  /* 0x7f80000000007812 */ /* 0x000fe200078efcff */
[----:B------:R-:W-:Y:S06]  /*26a0*/  BRA `(.L_x_26) ;  /* 0x0000000000147947 */ /* 0x000fec0003800000 */
.L_x_22:
[----:B------:R-:W-:Y:S01]  /*26b0*/  LOP3.LUT R0, R3, 0x80000000, R0, 0x48, !PT ;  /* 0x8000000003007812 */ /* 0x000fe200078e4800 */
[----:B------:R-:W-:Y:S06]  /*26c0*/  BRA `(.L_x_26) ;  /* 0x00000000000c7947 */ /* 0x000fec0003800000 */
.L_x_21:
[----:B------:R-:W0:Y:S01]  /*26d0*/  MUFU.RSQ R0, -QNAN ;  /* 0xffc0000000007908 */ /* 0x000e220000001400 */
[----:B------:R-:W-:Y:S05]  /*26e0*/  BRA `(.L_x_26) ;  /* 0x0000000000047947 */ /* 0x000fea0003800000 */
.L_x_20:
[----:B------:R-:W-:-:S07]  /*26f0*/  FADD.FTZ R0, R0, R3 ;  /* 0x0000000300007221 */ /* 0x000fce0000010000 */
.L_x_26:
[----:B------:R-:W-:Y:S01]  /*2700*/  HFMA2 R17, -RZ, RZ, 0, 0 ;  /* 0x00000000ff117431 */ /* 0x000fe200000001ff */
[----:B------:R-:W-:-:S04]  /*2710*/  MOV R16, R12 ;  /* 0x0000000c00107202 */ /* 0x000fc80000000f00 */
[----:B0-----:R-:W-:Y:S05]  /*2720*/  RET.REL.NODEC R16 `(_Z12safe_softmaxPfS_ii) ;  /* 0xffffffd810347950 */ /* 0x001fea0003c3ffff */
.L_x_27:
[----:B------:R-:W-:-:S00]  /*2730*/  BRA `(.L_x_27) ;  /* 0xfffffffc00fc7947 */ /* 0x000fc0000383ffff */
[----:B------:R-:W-:-:S00]  /*2740*/  NOP ;  /* 0x0000000000007918 */ /* 0x000fc00000000000 */
        /* <DEDUP_REMOVED lines=11> */
.L_x_28:


//--------------------- .nv.shared.reserved.0     --------------------------
	.section	.nv.shared.reserved.0,"aw",@nobits
	.weak		__nv_reservedSMEM_offset_0_alias
	.size		__nv_reservedSMEM_offset_0_alias, 0, 64
	.other		__nv_reservedSMEM_offset_0_alias,@"STO_CUDA_RESERVED_SHARED STV_DEFAULT"
__nv_reservedSMEM_offset_0_alias:
	.zero		0
	.zero		64


//--------------------- .nv.constant0._Z12safe_softmaxPfS_ii --------------------------
	.section	.nv.constant0._Z12safe_softmaxPfS_ii,"a",@progbits
	.sectionflags	@""
	.align	4
.nv.constant0._Z12safe_softmaxPfS_ii:
	.zero		920


//--------------------- SYMBOLS --------------------------

	.type		.nv.reservedSmem.offset0,@object
	.size		.nv.reservedSmem.offset0,0x4
